	.target	sm_100a

	.elftype	@"ET_EXEC"


//--------------------- .note.nv.tkinfo           --------------------------
	.section	.note.nv.tkinfo,"",@"SHT_NOTE"
	.sectionflags	@"SHF_NOTE_NV_TKINFO"
	.tkinfo
        /*0018*/ 	.word	0x00000002
        /*0030*/ 	.string	""
        /*0030*/ 	.string	"ptxas"
        /*0030*/ 	.string	"Cuda compilation tools, release 13.0, V13.0.88"
        /*0030*/ 	.string	"Build cuda_13.0.r13.0/compiler.36424714_0"
        /*0030*/ 	.string	"-arch sm_100a -m 64 "



//--------------------- .note.nv.cuinfo           --------------------------
	.section	.note.nv.cuinfo,"",@"SHT_NOTE"
	.sectionflags	@"SHF_NOTE_NV_CUINFO"
        /*0018*/ 	.short	0x0002
        /*001a*/ 	.short	0x0064
        /*001c*/ 	.short	0x0082
	.zero		2


//--------------------- .nv.info                  --------------------------
	.section	.nv.info,"",@"SHT_CUDA_INFO"
	.align	4


	//----- nvinfo : EIATTR_REGCOUNT
	.align		4
        /*0000*/ 	.byte	0x04, 0x2f
        /*0002*/ 	.short	(.L_19 - .L_18)
	.align		4
.L_18:
        /*0004*/ 	.word	index@(_ZN7cutlass13device_kernelINS_4gemm6kernel13GemmUniversalIN4cute5tupleIJiiiiEEENS1_10collective13CollectiveMmaINS1_35MainloopSm100TmaUmmaWarpSpecializedILi6ELi2ELi4ENS5_IJNS4_1CILi1EEESB_SB_EEEEENS5_IJNSA_ILi128EEESE_NSA_ILi64EEEEEENS_10bfloat16_tENS5_IJlSB_lEEESH_NS5_IJSB_llEEENS4_8TiledMMAINS4_8MMA_AtomIJNS4_20SM100_MMA_F16BF16_SSISH_SH_fLi128ELi128ELNS4_4UMMA5MajorE0ELSO_1ELNSN_7ScaleInE0ELSP_0EEEEEENS4_6LayoutISC_NS5_IJNSA_ILi0EEEST_ST_EEEEENS5_IJNS4_10UnderscoreESW_SW_EEEEENS4_13SM90_TMA_LOADENS4_14ComposedLayoutINS4_7SwizzleILi3ELi4ELi3EEENS4_18smem_ptr_flag_bitsILi16EEENSS_INS5_IJNSA_ILi8EEESF_EEENS5_IJSF_SB_EEEEEEEvNS4_8identityESZ_NS10_IS12_S14_NSS_INS5_IJSF_S15_EEENS5_IJSB_SF_EEEEEEEvS1A_EENS_8epilogue10collective18CollectiveEpilogueINS1G_23Sm100TmaWarpSpecializedILi4ELi2ELi32ELb1ELb0EEEJSG_NS5_IJNSS_ISE_SB_EENSS_INSA_ILi32EEESB_EEEEESH_SI_SH_SI_NS1G_6fusion15FusionCallbacksIS1K_NS1P_17LinearCombinationISH_fSH_fLNS_15FloatRoundStyleE2EEESG_S1O_JEEENS4_5SM1004TMEM4LOAD26SM100_TMEM_LOAD_32dp32b32xESZ_NS10_INS11_ILi2ELi4ELi3EEES14_NSS_INS5_IJS15_S1M_EEENS5_IJS1M_SB_EEEEEEENS4_39AutoVectorizingCopyWithAssumedAlignmentILi128EEENS4_14SM90_TMA_STOREES23_S25_S25_EEEvvEEEEvNT_6ParamsE)
        /*0008*/ 	.word	0x0000006e


	//----- nvinfo : EIATTR_FRAME_SIZE
	.align		4
.L_19:
        /*000c*/ 	.byte	0x04, 0x11
        /*000e*/ 	.short	(.L_21 - .L_20)
	.align		4
.L_20:
        /*0010*/ 	.word	index@($__internal_2_$__cuda_sm10x_tcgen05_guardrail_trap_unallocated_columns_being_dealloced)
        /*0014*/ 	.word	0x00000000


	//----- nvinfo : EIATTR_FRAME_SIZE
	.align		4
.L_21:
        /*0018*/ 	.byte	0x04, 0x11
        /*001a*/ 	.short	(.L_23 - .L_22)
	.align		4
.L_22:
        /*001c*/ 	.word	index@($__internal_1_$__cuda_sm10x_tcgen05_guardrail_trap_phase_invalid_during_alloc)
        /*0020*/ 	.word	0x00000000


	//----- nvinfo : EIATTR_FRAME_SIZE
	.align		4
.L_23:
        /*0024*/ 	.byte	0x04, 0x11
        /*0026*/ 	.short	(.L_25 - .L_24)
	.align		4
.L_24:
        /*0028*/ 	.word	index@($__internal_0_$__cuda_sm10x_tcgen05_guardrail_trap_col_being_dealloced_not_returned_by_alloc)
        /*002c*/ 	.word	0x00000000


	//----- nvinfo : EIATTR_FRAME_SIZE
	.align		4
.L_25:
        /*0030*/ 	.byte	0x04, 0x11
        /*0032*/ 	.short	(.L_27 - .L_26)
	.align		4
.L_26:
        /*0034*/ 	.word	index@(_ZN7cutlass13device_kernelINS_4gemm6kernel13GemmUniversalIN4cute5tupleIJiiiiEEENS1_10collective13CollectiveMmaINS1_35MainloopSm100TmaUmmaWarpSpecializedILi6ELi2ELi4ENS5_IJNS4_1CILi1EEESB_SB_EEEEENS5_IJNSA_ILi128EEESE_NSA_ILi64EEEEEENS_10bfloat16_tENS5_IJlSB_lEEESH_NS5_IJSB_llEEENS4_8TiledMMAINS4_8MMA_AtomIJNS4_20SM100_MMA_F16BF16_SSISH_SH_fLi128ELi128ELNS4_4UMMA5MajorE0ELSO_1ELNSN_7ScaleInE0ELSP_0EEEEEENS4_6LayoutISC_NS5_IJNSA_ILi0EEEST_ST_EEEEENS5_IJNS4_10UnderscoreESW_SW_EEEEENS4_13SM90_TMA_LOADENS4_14ComposedLayoutINS4_7SwizzleILi3ELi4ELi3EEENS4_18smem_ptr_flag_bitsILi16EEENSS_INS5_IJNSA_ILi8EEESF_EEENS5_IJSF_SB_EEEEEEEvNS4_8identityESZ_NS10_IS12_S14_NSS_INS5_IJSF_S15_EEENS5_IJSB_SF_EEEEEEEvS1A_EENS_8epilogue10collective18CollectiveEpilogueINS1G_23Sm100TmaWarpSpecializedILi4ELi2ELi32ELb1ELb0EEEJSG_NS5_IJNSS_ISE_SB_EENSS_INSA_ILi32EEESB_EEEEESH_SI_SH_SI_NS1G_6fusion15FusionCallbacksIS1K_NS1P_17LinearCombinationISH_fSH_fLNS_15FloatRoundStyleE2EEESG_S1O_JEEENS4_5SM1004TMEM4LOAD26SM100_TMEM_LOAD_32dp32b32xESZ_NS10_INS11_ILi2ELi4ELi3EEES14_NSS_INS5_IJS15_S1M_EEENS5_IJS1M_SB_EEEEEEENS4_39AutoVectorizingCopyWithAssumedAlignmentILi128EEENS4_14SM90_TMA_STOREES23_S25_S25_EEEvvEEEEvNT_6ParamsE)
        /*0038*/ 	.word	0x00000000


	//----- nvinfo : EIATTR_MIN_STACK_SIZE
	.align		4
.L_27:
        /*003c*/ 	.byte	0x04, 0x12
        /*003e*/ 	.short	(.L_29 - .L_28)
	.align		4
.L_28:
        /*0040*/ 	.word	index@(_ZN7cutlass13device_kernelINS_4gemm6kernel13GemmUniversalIN4cute5tupleIJiiiiEEENS1_10collective13CollectiveMmaINS1_35MainloopSm100TmaUmmaWarpSpecializedILi6ELi2ELi4ENS5_IJNS4_1CILi1EEESB_SB_EEEEENS5_IJNSA_ILi128EEESE_NSA_ILi64EEEEEENS_10bfloat16_tENS5_IJlSB_lEEESH_NS5_IJSB_llEEENS4_8TiledMMAINS4_8MMA_AtomIJNS4_20SM100_MMA_F16BF16_SSISH_SH_fLi128ELi128ELNS4_4UMMA5MajorE0ELSO_1ELNSN_7ScaleInE0ELSP_0EEEEEENS4_6LayoutISC_NS5_IJNSA_ILi0EEEST_ST_EEEEENS5_IJNS4_10UnderscoreESW_SW_EEEEENS4_13SM90_TMA_LOADENS4_14ComposedLayoutINS4_7SwizzleILi3ELi4ELi3EEENS4_18smem_ptr_flag_bitsILi16EEENSS_INS5_IJNSA_ILi8EEESF_EEENS5_IJSF_SB_EEEEEEEvNS4_8identityESZ_NS10_IS12_S14_NSS_INS5_IJSF_S15_EEENS5_IJSB_SF_EEEEEEEvS1A_EENS_8epilogue10collective18CollectiveEpilogueINS1G_23Sm100TmaWarpSpecializedILi4ELi2ELi32ELb1ELb0EEEJSG_NS5_IJNSS_ISE_SB_EENSS_INSA_ILi32EEESB_EEEEESH_SI_SH_SI_NS1G_6fusion15FusionCallbacksIS1K_NS1P_17LinearCombinationISH_fSH_fLNS_15FloatRoundStyleE2EEESG_S1O_JEEENS4_5SM1004TMEM4LOAD26SM100_TMEM_LOAD_32dp32b32xESZ_NS10_INS11_ILi2ELi4ELi3EEES14_NSS_INS5_IJS15_S1M_EEENS5_IJS1M_SB_EEEEEEENS4_39AutoVectorizingCopyWithAssumedAlignmentILi128EEENS4_14SM90_TMA_STOREES23_S25_S25_EEEvvEEEEvNT_6ParamsE)
        /*0044*/ 	.word	0x00000000
.L_29:


//--------------------- .nv.compat                --------------------------
	.section	.nv.compat,"",@"SHT_CUDA_COMPAT_INFO"
	.align	4
        /*0000*/ 	.byte	0x02, 0x09, 0x01, 0x00, 0x02, 0x02, 0x02, 0x00, 0x02, 0x05, 0x05, 0x00, 0x03, 0x07, 0x01, 0x01
        /*0010*/ 	.byte	0x02, 0x03, 0x01, 0x00, 0x02, 0x06, 0x01, 0x00, 0x04, 0x0b, 0x08, 0x00, 0x09, 0x00, 0x00, 0x00
        /*0020*/ 	.byte	0x00, 0x00, 0x00, 0x00


//--------------------- .nv.info._ZN7cutlass13device_kernelINS_4gemm6kernel13GemmUniversalIN4cute5tupleIJiiiiEEENS1_10collective13CollectiveMmaINS1_35MainloopSm100TmaUmmaWarpSpecializedILi6ELi2ELi4ENS5_IJNS4_1CILi1EEESB_SB_EEEEENS5_IJNSA_ILi128EEESE_NSA_ILi64EEEEEENS_10bfloat16_tENS5_IJlSB_lEEESH_NS5_IJSB_llEEENS4_8TiledMMAINS4_8MMA_AtomIJNS4_20SM100_MMA_F16BF16_SSISH_SH_fLi128ELi128ELNS4_4UMMA5MajorE0ELSO_1ELNSN_7ScaleInE0ELSP_0EEEEEENS4_6LayoutISC_NS5_IJNSA_ILi0EEEST_ST_EEEEENS5_IJNS4_10UnderscoreESW_SW_EEEEENS4_13SM90_TMA_LOADENS4_14ComposedLayoutINS4_7SwizzleILi3ELi4ELi3EEENS4_18smem_ptr_flag_bitsILi16EEENSS_INS5_IJNSA_ILi8EEESF_EEENS5_IJSF_SB_EEEEEEEvNS4_8identityESZ_NS10_IS12_S14_NSS_INS5_IJSF_S15_EEENS5_IJSB_SF_EEEEEEEvS1A_EENS_8epilogue10collective18CollectiveEpilogueINS1G_23Sm100TmaWarpSpecializedILi4ELi2ELi32ELb1ELb0EEEJSG_NS5_IJNSS_ISE_SB_EENSS_INSA_ILi32EEESB_EEEEESH_SI_SH_SI_NS1G_6fusion15FusionCallbacksIS1K_NS1P_17LinearCombinationISH_fSH_fLNS_15FloatRoundStyleE2EEESG_S1O_JEEENS4_5SM1004TMEM4LOAD26SM100_TMEM_LOAD_32dp32b32xESZ_NS10_INS11_ILi2ELi4ELi3EEES14_NSS_INS5_IJS15_S1M_EEENS5_IJS1M_SB_EEEEEEENS4_39AutoVectorizingCopyWithAssumedAlignmentILi128EEENS4_14SM90_TMA_STOREES23_S25_S25_EEEvvEEEEvNT_6ParamsE --------------------------
	.section	.nv.info._ZN7cutlass13device_kernelINS_4gemm6kernel13GemmUniversalIN4cute5tupleIJiiiiEEENS1_10collective13CollectiveMmaINS1_35MainloopSm100TmaUmmaWarpSpecializedILi6ELi2ELi4ENS5_IJNS4_1CILi1EEESB_SB_EEEEENS5_IJNSA_ILi128EEESE_NSA_ILi64EEEEEENS_10bfloat16_tENS5_IJlSB_lEEESH_NS5_IJSB_llEEENS4_8TiledMMAINS4_8MMA_AtomIJNS4_20SM100_MMA_F16BF16_SSISH_SH_fLi128ELi128ELNS4_4UMMA5MajorE0ELSO_1ELNSN_7ScaleInE0ELSP_0EEEEEENS4_6LayoutISC_NS5_IJNSA_ILi0EEEST_ST_EEEEENS5_IJNS4_10UnderscoreESW_SW_EEEEENS4_13SM90_TMA_LOADENS4_14ComposedLayoutINS4_7SwizzleILi3ELi4ELi3EEENS4_18smem_ptr_flag_bitsILi16EEENSS_INS5_IJNSA_ILi8EEESF_EEENS5_IJSF_SB_EEEEEEEvNS4_8identityESZ_NS10_IS12_S14_NSS_INS5_IJSF_S15_EEENS5_IJSB_SF_EEEEEEEvS1A_EENS_8epilogue10collective18CollectiveEpilogueINS1G_23Sm100TmaWarpSpecializedILi4ELi2ELi32ELb1ELb0EEEJSG_NS5_IJNSS_ISE_SB_EENSS_INSA_ILi32EEESB_EEEEESH_SI_SH_SI_NS1G_6fusion15FusionCallbacksIS1K_NS1P_17LinearCombinationISH_fSH_fLNS_15FloatRoundStyleE2EEESG_S1O_JEEENS4_5SM1004TMEM4LOAD26SM100_TMEM_LOAD_32dp32b32xESZ_NS10_INS11_ILi2ELi4ELi3EEES14_NSS_INS5_IJS15_S1M_EEENS5_IJS1M_SB_EEEEEEENS4_39AutoVectorizingCopyWithAssumedAlignmentILi128EEENS4_14SM90_TMA_STOREES23_S25_S25_EEEvvEEEEvNT_6ParamsE,"",@"SHT_CUDA_INFO"
	.sectionflags	@""
	.align	4


	//----- nvinfo : EIATTR_CUDA_API_VERSION
	.align		4
        /*0000*/ 	.byte	0x04, 0x37
        /*0002*/ 	.short	(.L_31 - .L_30)
.L_30:
        /*0004*/ 	.word	0x00000082


	//----- nvinfo : EIATTR_KPARAM_INFO
	.align		4
.L_31:
        /*0008*/ 	.byte	0x04, 0x17
        /*000a*/ 	.short	(.L_33 - .L_32)
.L_32:
        /*000c*/ 	.word	0x00000000
        /*0010*/ 	.short	0x0000
        /*0012*/ 	.short	0x0000
        /*0014*/ 	.byte	0x00, 0xf0, 0x01, 0x20


	//----- nvinfo : EIATTR_AT_ENTRY_FRAGMENTS
	.align		4
.L_33:
        /*0018*/ 	.byte	0x04, 0x4f
        /*001a*/ 	.short	(.L_35 - .L_34)


	//   ....[0]....
.L_34:
        /*001c*/ 	.word	0x00000006


	//----- nvinfo : EIATTR_RESERVED_SMEM_USED
	.align		4
.L_35:
        /*0020*/ 	.byte	0x01, 0x41
	.zero		2


	//----- nvinfo : EIATTR_SPARSE_MMA_MASK
	.align		4
        /*0024*/ 	.byte	0x03, 0x50
        /*0026*/ 	.short	0x0000


	//----- nvinfo : EIATTR_TCGEN05_1CTA_USED
	.align		4
        /*0028*/ 	.byte	0x01, 0x51
	.zero		2


	//----- nvinfo : EIATTR_MAXREG_COUNT
	.align		4
        /*002c*/ 	.byte	0x03, 0x1b
        /*002e*/ 	.short	0x00ff


	//----- nvinfo : EIATTR_NUM_BARRIERS
	.align		4
        /*0030*/ 	.byte	0x02, 0x4c
        /*0032*/ 	.byte	0x07
	.zero		1


	//----- nvinfo : EIATTR_EXTERNS
	.align		4
        /*0034*/ 	.byte	0x04, 0x0f
        /*0036*/ 	.short	(.L_37 - .L_36)


	//   ....[0]....
	.align		4
.L_36:
        /*0038*/ 	.word	index@(__assertfail)


	//----- nvinfo : EIATTR_MERCURY_ISA_VERSION
	.align		4
.L_37:
        /*003c*/ 	.byte	0x03, 0x5f
        /*003e*/ 	.short	0x0101


	//----- nvinfo : EIATTR_INT_WARP_WIDE_INSTR_OFFSETS
	.align		4
        /*0040*/ 	.byte	0x04, 0x31
        /*0042*/ 	.short	(.L_39 - .L_38)


	//   ....[0]....
.L_38:
        /*0044*/ 	.word	0x00001ec0


	//   ....[1]....
        /*0048*/ 	.word	0x00003a20


	//   ....[2]....
        /*004c*/ 	.word	0x00003a50


	//   ....[3]....
        /*0050*/ 	.word	0x00003aa0


	//   ....[4]....
        /*0054*/ 	.word	0x000043c0


	//   ....[5]....
        /*0058*/ 	.word	0x00004420


	//   ....[6]....
        /*005c*/ 	.word	0x00004500


	//   ....[7]....
        /*0060*/ 	.word	0x00004570


	//   ....[8]....
        /*0064*/ 	.word	0x00004680


	//   ....[9]....
        /*0068*/ 	.word	0x00004710


	//   ....[10]....
        /*006c*/ 	.word	0x000048e0


	//   ....[11]....
        /*0070*/ 	.word	0x00004a40


	//----- nvinfo : EIATTR_COOP_GROUP_MASK_REGIDS
	.align		4
.L_39:
        /*0074*/ 	.byte	0x04, 0x29
        /*0076*/ 	.short	(.L_41 - .L_40)


	//   ....[0]....
.L_40:
        /*0078*/ 	.word	0xffffffff


	//   ....[1]....
        /*007c*/ 	.word	0xffffffff


	//   ....[2]....
        /*0080*/ 	.word	0xffffffff


	//   ....[3]....
        /*0084*/ 	.word	0xffffffff


	//   ....[4]....
        /*0088*/ 	.word	0xffffffff


	//   ....[5]....
        /*008c*/ 	.word	0xffffffff


	//   ....[6]....
        /*0090*/ 	.word	0xffffffff


	//   ....[7]....
        /*0094*/ 	.word	0xffffffff


	//   ....[8]....
        /*0098*/ 	.word	0xffffffff


	//   ....[9]....
        /*009c*/ 	.word	0xffffffff


	//   ....[10]....
        /*00a0*/ 	.word	0xffffffff


	//   ....[11]....
        /*00a4*/ 	.word	0xffffffff


	//   ....[12]....
        /*00a8*/ 	.word	0xffffffff


	//----- nvinfo : EIATTR_COOP_GROUP_INSTR_OFFSETS
	.align		4
.L_41:
        /*00ac*/ 	.byte	0x04, 0x28
        /*00ae*/ 	.short	(.L_43 - .L_42)


	//   ....[0]....
.L_42:
        /*00b0*/ 	.word	0x00000090


	//   ....[1]....
        /*00b4*/ 	.word	0x000004d0


	//   ....[2]....
        /*00b8*/ 	.word	0x00000680


	//   ....[3]....
        /*00bc*/ 	.word	0x00000820


	//   ....[4]....
        /*00c0*/ 	.word	0x00000920


	//   ....[5]....
        /*00c4*/ 	.word	0x00000a90


	//   ....[6]....
        /*00c8*/ 	.word	0x00000c30


	//   ....[7]....
        /*00cc*/ 	.word	0x00001da0


	//   ....[8]....
        /*00d0*/ 	.word	0x00002ca0


	//   ....[9]....
        /*00d4*/ 	.word	0x00002eb0


	//   ....[10]....
        /*00d8*/ 	.word	0x00002ee0


	//   ....[11]....
        /*00dc*/ 	.word	0x00003910


	//   ....[12]....
        /*00e0*/ 	.word	0x00003b40


	//----- nvinfo : EIATTR_VRC_CTA_INIT_COUNT
	.align		4
.L_43:
        /*00e4*/ 	.byte	0x02, 0x4a
        /*00e6*/ 	.byte	0x80
	.zero		1


	//----- nvinfo : EIATTR_SYSCALL_OFFSETS
	.align		4
        /*00e8*/ 	.byte	0x04, 0x46
        /*00ea*/ 	.short	(.L_45 - .L_44)


	//   ....[0]....
.L_44:
        /*00ec*/ 	.word	0x000054c0


	//   ....[1]....
        /*00f0*/ 	.word	0x000055b0


	//   ....[2]....
        /*00f4*/ 	.word	0x00005d20


	//   ....[3]....
        /*00f8*/ 	.word	0x000069a0


	//   ....[4]....
        /*00fc*/ 	.word	0x000075f0


	//   ....[5]....
        /*0100*/ 	.word	0x00008240


	//----- nvinfo : EIATTR_MBARRIER_INSTR_OFFSETS
	.align		4
.L_45:
        /*0104*/ 	.byte	0x04, 0x39
        /*0106*/ 	.short	(.L_47 - .L_46)


	//   ....[0]....
.L_46:
        /*0108*/ 	.word	0x000005b0
        /*010c*/ 	.word	0x000000ff
        /*0110*/ 	.word	0x00000000
        /*0114*/ 	.short	0x0100
        /*0116*/ 	.byte	0x05
	.zero		1


	//   ....[1]....
        /*0118*/ 	.word	0x000005c0
        /*011c*/ 	.word	0x000000ff
        /*0120*/ 	.word	0x00000030
        /*0124*/ 	.short	0x0100
        /*0126*/ 	.byte	0x05
	.zero		1


	//   ....[2]....
        /*0128*/ 	.word	0x000005d0
        /*012c*/ 	.word	0x000000ff
        /*0130*/ 	.word	0x00000008
        /*0134*/ 	.short	0x0100
        /*0136*/ 	.byte	0x05
	.zero		1


	//   ....[3]....
        /*0138*/ 	.word	0x000005e0
        /*013c*/ 	.word	0x000000ff
        /*0140*/ 	.word	0x00000038
        /*0144*/ 	.short	0x0100
        /*0146*/ 	.byte	0x05
	.zero		1


	//   ....[4]....
        /*0148*/ 	.word	0x000005f0
        /*014c*/ 	.word	0x000000ff
        /*0150*/ 	.word	0x00000010
        /*0154*/ 	.short	0x0100
        /*0156*/ 	.byte	0x05
	.zero		1


	//   ....[5]....
        /*0158*/ 	.word	0x00000600
        /*015c*/ 	.word	0x000000ff
        /*0160*/ 	.word	0x00000040
        /*0164*/ 	.short	0x0100
        /*0166*/ 	.byte	0x05
	.zero		1


	//   ....[6]....
        /*0168*/ 	.word	0x00000610
        /*016c*/ 	.word	0x000000ff
        /*0170*/ 	.word	0x00000018
        /*0174*/ 	.short	0x0100
        /*0176*/ 	.byte	0x05
	.zero		1


	//   ....[7]....
        /*0178*/ 	.word	0x00000620
        /*017c*/ 	.word	0x000000ff
        /*0180*/ 	.word	0x00000048
        /*0184*/ 	.short	0x0100
        /*0186*/ 	.byte	0x05
	.zero		1


	//   ....[8]....
        /*0188*/ 	.word	0x00000630
        /*018c*/ 	.word	0x000000ff
        /*0190*/ 	.word	0x00000020
        /*0194*/ 	.short	0x0100
        /*0196*/ 	.byte	0x05
	.zero		1


	//   ....[9]....
        /*0198*/ 	.word	0x00000640
        /*019c*/ 	.word	0x000000ff
        /*01a0*/ 	.word	0x00000050
        /*01a4*/ 	.short	0x0100
        /*01a6*/ 	.byte	0x05
	.zero		1


	//   ....[10]....
        /*01a8*/ 	.word	0x00000650
        /*01ac*/ 	.word	0x000000ff
        /*01b0*/ 	.word	0x00000028
        /*01b4*/ 	.short	0x0100
        /*01b6*/ 	.byte	0x05
	.zero		1


	//   ....[11]....
        /*01b8*/ 	.word	0x00000660
        /*01bc*/ 	.word	0x000000ff
        /*01c0*/ 	.word	0x00000058
        /*01c4*/ 	.short	0x0100
        /*01c6*/ 	.byte	0x05
	.zero		1


	//   ....[12]....
        /*01c8*/ 	.word	0x00000790
        /*01cc*/ 	.word	0x000000ff
        /*01d0*/ 	.word	0x00000060
        /*01d4*/ 	.short	0x0100
        /*01d6*/ 	.byte	0x07
	.zero		1


	//   ....[13]....
        /*01d8*/ 	.word	0x000007a0
        /*01dc*/ 	.word	0x000000ff
        /*01e0*/ 	.word	0x00000080
        /*01e4*/ 	.short	0x0100
        /*01e6*/ 	.byte	0x07
	.zero		1


	//   ....[14]....
        /*01e8*/ 	.word	0x000007b0
        /*01ec*/ 	.word	0x000000ff
        /*01f0*/ 	.word	0x00000068
        /*01f4*/ 	.short	0x0100
        /*01f6*/ 	.byte	0x07
	.zero		1


	//   ....[15]....
        /*01f8*/ 	.word	0x000007c0
        /*01fc*/ 	.word	0x000000ff
        /*0200*/ 	.word	0x00000088
        /*0204*/ 	.short	0x0100
        /*0206*/ 	.byte	0x07
	.zero		1


	//   ....[16]....
        /*0208*/ 	.word	0x000007d0
        /*020c*/ 	.word	0x000000ff
        /*0210*/ 	.word	0x00000070
        /*0214*/ 	.short	0x0100
        /*0216*/ 	.byte	0x07
	.zero		1


	//   ....[17]....
        /*0218*/ 	.word	0x000007e0
        /*021c*/ 	.word	0x000000ff
        /*0220*/ 	.word	0x00000090
        /*0224*/ 	.short	0x0100
        /*0226*/ 	.byte	0x07
	.zero		1


	//   ....[18]....
        /*0228*/ 	.word	0x000007f0
        /*022c*/ 	.word	0x000000ff
        /*0230*/ 	.word	0x00000078
        /*0234*/ 	.short	0x0100
        /*0236*/ 	.byte	0x07
	.zero		1


	//   ....[19]....
        /*0238*/ 	.word	0x00000800
        /*023c*/ 	.word	0x000000ff
        /*0240*/ 	.word	0x00000098
        /*0244*/ 	.short	0x0100
        /*0246*/ 	.byte	0x07
	.zero		1


	//   ....[20]....
        /*0248*/ 	.word	0x000008f0
        /*024c*/ 	.word	0x000000ff
        /*0250*/ 	.word	0x000000a0
        /*0254*/ 	.short	0x0100
        /*0256*/ 	.byte	0x05
	.zero		1


	//   ....[21]....
        /*0258*/ 	.word	0x00000900
        /*025c*/ 	.word	0x000000ff
        /*0260*/ 	.word	0x000000a8
        /*0264*/ 	.short	0x0100
        /*0266*/ 	.byte	0x05
	.zero		1


	//   ....[22]....
        /*0268*/ 	.word	0x00000a40
        /*026c*/ 	.word	0x000000ff
        /*0270*/ 	.word	0x000000b0
        /*0274*/ 	.short	0x0100
        /*0276*/ 	.byte	0x05
	.zero		1


	//   ....[23]....
        /*0278*/ 	.word	0x00000a50
        /*027c*/ 	.word	0x000000ff
        /*0280*/ 	.word	0x000000c0
        /*0284*/ 	.short	0x0100
        /*0286*/ 	.byte	0x05
	.zero		1


	//   ....[24]....
        /*0288*/ 	.word	0x00000a60
        /*028c*/ 	.word	0x000000ff
        /*0290*/ 	.word	0x000000b8
        /*0294*/ 	.short	0x0100
        /*0296*/ 	.byte	0x05
	.zero		1


	//   ....[25]....
        /*0298*/ 	.word	0x00000a70
        /*029c*/ 	.word	0x000000ff
        /*02a0*/ 	.word	0x000000c8
        /*02a4*/ 	.short	0x0100
        /*02a6*/ 	.byte	0x05
	.zero		1


	//   ....[26]....
        /*02a8*/ 	.word	0x00000ba0
        /*02ac*/ 	.word	0x000000ff
        /*02b0*/ 	.word	0x000000d0
        /*02b4*/ 	.short	0x0100
        /*02b6*/ 	.byte	0x07
	.zero		1


	//   ....[27]....
        /*02b8*/ 	.word	0x00000bb0
        /*02bc*/ 	.word	0x000000ff
        /*02c0*/ 	.word	0x000000f0
        /*02c4*/ 	.short	0x0100
        /*02c6*/ 	.byte	0x07
	.zero		1


	//   ....[28]....
        /*02c8*/ 	.word	0x00000bc0
        /*02cc*/ 	.word	0x000000ff
        /*02d0*/ 	.word	0x000000d8
        /*02d4*/ 	.short	0x0100
        /*02d6*/ 	.byte	0x07
	.zero		1


	//   ....[29]....
        /*02d8*/ 	.word	0x00000bd0
        /*02dc*/ 	.word	0x000000ff
        /*02e0*/ 	.word	0x000000f8
        /*02e4*/ 	.short	0x0100
        /*02e6*/ 	.byte	0x07
	.zero		1


	//   ....[30]....
        /*02e8*/ 	.word	0x00000be0
        /*02ec*/ 	.word	0x000000ff
        /*02f0*/ 	.word	0x000000e0
        /*02f4*/ 	.short	0x0100
        /*02f6*/ 	.byte	0x07
	.zero		1


	//   ....[31]....
        /*02f8*/ 	.word	0x00000bf0
        /*02fc*/ 	.word	0x000000ff
        /*0300*/ 	.word	0x00000100
        /*0304*/ 	.short	0x0100
        /*0306*/ 	.byte	0x07
	.zero		1


	//   ....[32]....
        /*0308*/ 	.word	0x00000c00
        /*030c*/ 	.word	0x000000ff
        /*0310*/ 	.word	0x000000e8
        /*0314*/ 	.short	0x0100
        /*0316*/ 	.byte	0x07
	.zero		1


	//   ....[33]....
        /*0318*/ 	.word	0x00000c10
        /*031c*/ 	.word	0x000000ff
        /*0320*/ 	.word	0x00000108
        /*0324*/ 	.short	0x0100
        /*0326*/ 	.byte	0x07
	.zero		1


	//   ....[34]....
        /*0328*/ 	.word	0x00000d00
        /*032c*/ 	.word	0x000000ff
        /*0330*/ 	.word	0x00000110
        /*0334*/ 	.short	0x0100
        /*0336*/ 	.byte	0x05
	.zero		1


	//   ....[35]....
        /*0338*/ 	.word	0x00000d10
        /*033c*/ 	.word	0x000000ff
        /*0340*/ 	.word	0x00000120
        /*0344*/ 	.short	0x0100
        /*0346*/ 	.byte	0x05
	.zero		1


	//   ....[36]....
        /*0348*/ 	.word	0x00000d20
        /*034c*/ 	.word	0x000000ff
        /*0350*/ 	.word	0x00000118
        /*0354*/ 	.short	0x0100
        /*0356*/ 	.byte	0x05
	.zero		1


	//   ....[37]....
        /*0358*/ 	.word	0x00000d30
        /*035c*/ 	.word	0x000000ff
        /*0360*/ 	.word	0x00000128
        /*0364*/ 	.short	0x0100
        /*0366*/ 	.byte	0x05
	.zero		1


	//   ....[38]....
        /*0368*/ 	.word	0x00001600
        /*036c*/ 	.word	0x00000002
        /*0370*/ 	.word	0x00000120
        /*0374*/ 	.short	0x010a
        /*0376*/ 	.byte	0xff
	.zero		1


	//   ....[39]....
        /*0378*/ 	.word	0x00001630
        /*037c*/ 	.word	0x00000002
        /*0380*/ 	.word	0x00000110
        /*0384*/ 	.short	0x0101
        /*0386*/ 	.byte	0xff
	.zero		1


	//   ....[40]....
        /*0388*/ 	.word	0x00001700
        /*038c*/ 	.word	0x000000ff
        /*0390*/ 	.word	0x00000030
        /*0394*/ 	.short	0x010a
        /*0396*/ 	.byte	0x08
	.zero		1


	//   ....[41]....
        /*0398*/ 	.word	0x000017b0
        /*039c*/ 	.word	0x000000ff
        /*03a0*/ 	.word	0x00000030
        /*03a4*/ 	.short	0x010a
        /*03a6*/ 	.byte	0x21
	.zero		1


	//   ....[42]....
        /*03a8*/ 	.word	0x00001910
        /*03ac*/ 	.word	0x000000ff
        /*03b0*/ 	.word	0x00000030
        /*03b4*/ 	.short	0x010a
        /*03b6*/ 	.byte	0x08
	.zero		1


	//   ....[43]....
        /*03b8*/ 	.word	0x00001a50
        /*03bc*/ 	.word	0x000000ff
        /*03c0*/ 	.word	0x000000a8
        /*03c4*/ 	.short	0x0101
        /*03c6*/ 	.byte	0x04
	.zero		1


	//   ....[44]....
        /*03c8*/ 	.word	0x00001a70
        /*03cc*/ 	.word	0x000000ff
        /*03d0*/ 	.word	0x00000030
        /*03d4*/ 	.short	0x010a
        /*03d6*/ 	.byte	0x08
	.zero		1


	//   ....[45]....
        /*03d8*/ 	.word	0x00001b00
        /*03dc*/ 	.word	0x000000ff
        /*03e0*/ 	.word	0x00000030
        /*03e4*/ 	.short	0x010a
        /*03e6*/ 	.byte	0x19
	.zero		1


	//   ....[46]....
        /*03e8*/ 	.word	0x00001c60
        /*03ec*/ 	.word	0x000000ff
        /*03f0*/ 	.word	0x00000030
        /*03f4*/ 	.short	0x010a
        /*03f6*/ 	.byte	0x08
	.zero		1


	//   ....[47]....
        /*03f8*/ 	.word	0x00001dd0
        /*03fc*/ 	.word	0x00000002
        /*0400*/ 	.word	0x000000b0
        /*0404*/ 	.short	0x010a
        /*0406*/ 	.byte	0xff
	.zero		1


	//   ....[48]....
        /*0408*/ 	.word	0x00001e90
        /*040c*/ 	.word	0x00000002
        /*0410*/ 	.word	0x00000000
        /*0414*/ 	.short	0x0101
        /*0416*/ 	.byte	0xff
	.zero		1


	//   ....[49]....
        /*0418*/ 	.word	0x000023f0
        /*041c*/ 	.word	0x000000ff
        /*0420*/ 	.word	0x00000000
        /*0424*/ 	.short	0x010a
        /*0426*/ 	.byte	0x05
	.zero		1


	//   ....[50]....
        /*0428*/ 	.word	0x00002480
        /*042c*/ 	.word	0x000000ff
        /*0430*/ 	.word	0x00000000
        /*0434*/ 	.short	0x010a
        /*0436*/ 	.byte	0x05
	.zero		1


	//   ....[51]....
        /*0438*/ 	.word	0x00002510
        /*043c*/ 	.word	0x000000ff
        /*0440*/ 	.word	0x00000000
        /*0444*/ 	.short	0x010a
        /*0446*/ 	.byte	0x05
	.zero		1


	//   ....[52]....
        /*0448*/ 	.word	0x000025a0
        /*044c*/ 	.word	0x000000ff
        /*0450*/ 	.word	0x00000000
        /*0454*/ 	.short	0x010a
        /*0456*/ 	.byte	0x05
	.zero		1


	//   ....[53]....
        /*0458*/ 	.word	0x00002630
        /*045c*/ 	.word	0x000000ff
        /*0460*/ 	.word	0x00000000
        /*0464*/ 	.short	0x010a
        /*0466*/ 	.byte	0x05
	.zero		1


	//   ....[54]....
        /*0468*/ 	.word	0x000026d0
        /*046c*/ 	.word	0x00000000
        /*0470*/ 	.word	0x00000000
        /*0474*/ 	.short	0x010a
        /*0476*/ 	.byte	0xff
	.zero		1


	//   ....[55]....
        /*0478*/ 	.word	0x000027f0
        /*047c*/ 	.word	0x00000000
        /*0480*/ 	.word	0x00000110
        /*0484*/ 	.short	0x010a
        /*0486*/ 	.byte	0xff
	.zero		1


	//   ....[56]....
        /*0488*/ 	.word	0x00002860
        /*048c*/ 	.word	0x00000000
        /*0490*/ 	.word	0x00000000
        /*0494*/ 	.short	0x0101
        /*0496*/ 	.byte	0xff
	.zero		1


	//   ....[57]....
        /*0498*/ 	.word	0x00002880
        /*049c*/ 	.word	0x000000ff
        /*04a0*/ 	.word	0x000000c0
        /*04a4*/ 	.short	0x010a
        /*04a6*/ 	.byte	0x05
	.zero		1


	//   ....[58]....
        /*04a8*/ 	.word	0x000029a0
        /*04ac*/ 	.word	0x00000000
        /*04b0*/ 	.word	0x000000b0
        /*04b4*/ 	.short	0x010a
        /*04b6*/ 	.byte	0xff
	.zero		1


	//   ....[59]....
        /*04b8*/ 	.word	0x00002aa0
        /*04bc*/ 	.word	0x00000000
        /*04c0*/ 	.word	0x00000000
        /*04c4*/ 	.short	0x0101
        /*04c6*/ 	.byte	0xff
	.zero		1


	//   ....[60]....
        /*04c8*/ 	.word	0x00002b30
        /*04cc*/ 	.word	0x000000ff
        /*04d0*/ 	.word	0x000000c0
        /*04d4*/ 	.short	0x0106
        /*04d6*/ 	.byte	0x05
	.zero		1


	//   ....[61]....
        /*04d8*/ 	.word	0x00002b50
        /*04dc*/ 	.word	0x000000ff
        /*04e0*/ 	.word	0x000000c0
        /*04e4*/ 	.short	0x010a
        /*04e6*/ 	.byte	0x05
	.zero		1


	//   ....[62]....
        /*04e8*/ 	.word	0x00002be0
        /*04ec*/ 	.word	0x000000ff
        /*04f0*/ 	.word	0x000000c0
        /*04f4*/ 	.short	0x0106
        /*04f6*/ 	.byte	0x04
	.zero		1


	//   ....[63]....
        /*04f8*/ 	.word	0x00002c20
        /*04fc*/ 	.word	0x00000000
        /*0500*/ 	.word	0x000000c0
        /*0504*/ 	.short	0x010a
        /*0506*/ 	.byte	0xff
	.zero		1


	//   ....[64]....
        /*0508*/ 	.word	0x00003160
        /*050c*/ 	.word	0x00000000
        /*0510*/ 	.word	0x000000b0
        /*0514*/ 	.short	0x010a
        /*0516*/ 	.byte	0xff
	.zero		1


	//   ....[65]....
        /*0518*/ 	.word	0x00003270
        /*051c*/ 	.word	0x00000003
        /*0520*/ 	.word	0x00000000
        /*0524*/ 	.short	0x0101
        /*0526*/ 	.byte	0xff
	.zero		1


	//   ....[66]....
        /*0528*/ 	.word	0x00003280
        /*052c*/ 	.word	0x000000ff
        /*0530*/ 	.word	0x00000000
        /*0534*/ 	.short	0x010a
        /*0536*/ 	.byte	0x06
	.zero		1


	//   ....[67]....
        /*0538*/ 	.word	0x000032a0
        /*053c*/ 	.word	0x000000ff
        /*0540*/ 	.word	0x000000f0
        /*0544*/ 	.short	0x010a
        /*0546*/ 	.byte	0x07
	.zero		1


	//   ....[68]....
        /*0548*/ 	.word	0x00003370
        /*054c*/ 	.word	0x000000ff
        /*0550*/ 	.word	0x00000000
        /*0554*/ 	.short	0x010a
        /*0556*/ 	.byte	0x06
	.zero		1


	//   ....[69]....
        /*0558*/ 	.word	0x000034a0
        /*055c*/ 	.word	0x000000ff
        /*0560*/ 	.word	0x00000000
        /*0564*/ 	.short	0x010a
        /*0566*/ 	.byte	0x1a
	.zero		1


	//   ....[70]....
        /*0568*/ 	.word	0x00003740
        /*056c*/ 	.word	0x000000ff
        /*0570*/ 	.word	0x00000000
        /*0574*/ 	.short	0x010a
        /*0576*/ 	.byte	0x06
	.zero		1


	//   ....[71]....
        /*0578*/ 	.word	0x000037d0
        /*057c*/ 	.word	0x000000ff
        /*0580*/ 	.word	0x00000000
        /*0584*/ 	.short	0x010a
        /*0586*/ 	.byte	0x06
	.zero		1


	//   ....[72]....
        /*0588*/ 	.word	0x00003860
        /*058c*/ 	.word	0x000000ff
        /*0590*/ 	.word	0x00000000
        /*0594*/ 	.short	0x010a
        /*0596*/ 	.byte	0x06
	.zero		1


	//   ....[73]....
        /*0598*/ 	.word	0x000038f0
        /*059c*/ 	.word	0x000000ff
        /*05a0*/ 	.word	0x00000000
        /*05a4*/ 	.short	0x010a
        /*05a6*/ 	.byte	0x07
	.zero		1


	//   ....[74]....
        /*05a8*/ 	.word	0x00003d70
        /*05ac*/ 	.word	0x00000000
        /*05b0*/ 	.word	0x000000b0
        /*05b4*/ 	.short	0x010a
        /*05b6*/ 	.byte	0xff
	.zero		1


	//   ....[75]....
        /*05b8*/ 	.word	0x00003e30
        /*05bc*/ 	.word	0x00000000
        /*05c0*/ 	.word	0x00000000
        /*05c4*/ 	.short	0x0101
        /*05c6*/ 	.byte	0xff
	.zero		1


	//   ....[76]....
        /*05c8*/ 	.word	0x00004150
        /*05cc*/ 	.word	0x000000ff
        /*05d0*/ 	.word	0x000000a8
        /*05d4*/ 	.short	0x010a
        /*05d6*/ 	.byte	0x07
	.zero		1


	//   ....[77]....
        /*05d8*/ 	.word	0x00004340
        /*05dc*/ 	.word	0x000000ff
        /*05e0*/ 	.word	0x00000080
        /*05e4*/ 	.short	0x010a
        /*05e6*/ 	.byte	0x07
	.zero		1


	//   ....[78]....
        /*05e8*/ 	.word	0x000044b0
        /*05ec*/ 	.word	0x000000ff
        /*05f0*/ 	.word	0x00000060
        /*05f4*/ 	.short	0x010b
        /*05f6*/ 	.byte	0x07
	.zero		1


	//   ....[79]....
        /*05f8*/ 	.word	0x000044c0
        /*05fc*/ 	.word	0x000000ff
        /*0600*/ 	.word	0x00000000
        /*0604*/ 	.short	0x0101
        /*0606*/ 	.byte	0x08
	.zero		1


	//   ....[80]....
        /*0608*/ 	.word	0x000044d0
        /*060c*/ 	.word	0x000000ff
        /*0610*/ 	.word	0x00000088
        /*0614*/ 	.short	0x010a
        /*0616*/ 	.byte	0x07
	.zero		1


	//   ....[81]....
        /*0618*/ 	.word	0x00004620
        /*061c*/ 	.word	0x000000ff
        /*0620*/ 	.word	0x00000068
        /*0624*/ 	.short	0x010b
        /*0626*/ 	.byte	0x07
	.zero		1


	//   ....[82]....
        /*0628*/ 	.word	0x00004630
        /*062c*/ 	.word	0x000000ff
        /*0630*/ 	.word	0x00000000
        /*0634*/ 	.short	0x0101
        /*0636*/ 	.byte	0x08
	.zero		1


	//   ....[83]....
        /*0638*/ 	.word	0x00004640
        /*063c*/ 	.word	0x000000ff
        /*0640*/ 	.word	0x00000090
        /*0644*/ 	.short	0x010a
        /*0646*/ 	.byte	0x07
	.zero		1


	//   ....[84]....
        /*0648*/ 	.word	0x000047c0
        /*064c*/ 	.word	0x000000ff
        /*0650*/ 	.word	0x00000070
        /*0654*/ 	.short	0x010b
        /*0656*/ 	.byte	0x07
	.zero		1


	//   ....[85]....
        /*0658*/ 	.word	0x00004800
        /*065c*/ 	.word	0x000000ff
        /*0660*/ 	.word	0x00000000
        /*0664*/ 	.short	0x0101
        /*0666*/ 	.byte	0x08
	.zero		1


	//   ....[86]....
        /*0668*/ 	.word	0x00004840
        /*066c*/ 	.word	0x000000ff
        /*0670*/ 	.word	0x00000098
        /*0674*/ 	.short	0x010a
        /*0676*/ 	.byte	0x07
	.zero		1


	//   ....[87]....
        /*0678*/ 	.word	0x00004a80
        /*067c*/ 	.word	0x000000ff
        /*0680*/ 	.word	0x00000078
        /*0684*/ 	.short	0x010b
        /*0686*/ 	.byte	0x07
	.zero		1


	//   ....[88]....
        /*0688*/ 	.word	0x00004aa0
        /*068c*/ 	.word	0x000000ff
        /*0690*/ 	.word	0x00000000
        /*0694*/ 	.short	0x0101
        /*0696*/ 	.byte	0x0d
	.zero		1


	//   ....[89]....
        /*0698*/ 	.word	0x00004ad0
        /*069c*/ 	.word	0x000000ff
        /*06a0*/ 	.word	0x00000080
        /*06a4*/ 	.short	0x010a
        /*06a6*/ 	.byte	0x07
	.zero		1


	//   ....[90]....
        /*06a8*/ 	.word	0x00004af0
        /*06ac*/ 	.word	0x000000ff
        /*06b0*/ 	.word	0x00000088
        /*06b4*/ 	.short	0x010a
        /*06b6*/ 	.byte	0x07
	.zero		1


	//   ....[91]....
        /*06b8*/ 	.word	0x00004b10
        /*06bc*/ 	.word	0x000000ff
        /*06c0*/ 	.word	0x00000090
        /*06c4*/ 	.short	0x010a
        /*06c6*/ 	.byte	0x07
	.zero		1


	//   ....[92]....
        /*06c8*/ 	.word	0x00004b50
        /*06cc*/ 	.word	0x00000000
        /*06d0*/ 	.word	0x00000098
        /*06d4*/ 	.short	0x010a
        /*06d6*/ 	.byte	0xff
	.zero		1


	//   ....[93]....
        /*06d8*/ 	.word	0x00004e80
        /*06dc*/ 	.word	0x00000000
        /*06e0*/ 	.word	0x000000b0
        /*06e4*/ 	.short	0x010a
        /*06e6*/ 	.byte	0xff
	.zero		1


	//   ....[94]....
        /*06e8*/ 	.word	0x00004f90
        /*06ec*/ 	.word	0x00000000
        /*06f0*/ 	.word	0x00000000
        /*06f4*/ 	.short	0x0101
        /*06f6*/ 	.byte	0xff
	.zero		1


	//   ....[95]....
        /*06f8*/ 	.word	0x000059e0
        /*06fc*/ 	.word	0x000000ff
        /*0700*/ 	.word	0x00000060
        /*0704*/ 	.short	0x010a
        /*0706*/ 	.byte	0x30
	.zero		1


	//   ....[96]....
        /*0708*/ 	.word	0x00005a20
        /*070c*/ 	.word	0x00000040
        /*0710*/ 	.word	0x000000d0
        /*0714*/ 	.short	0x010a
        /*0716*/ 	.byte	0xff
	.zero		1


	//   ....[97]....
        /*0718*/ 	.word	0x00005b10
        /*071c*/ 	.word	0x000000ff
        /*0720*/ 	.word	0x00000060
        /*0724*/ 	.short	0x010a
        /*0726*/ 	.byte	0x30
	.zero		1


	//   ....[98]....
        /*0728*/ 	.word	0x00005c00
        /*072c*/ 	.word	0x00000040
        /*0730*/ 	.word	0x000000d0
        /*0734*/ 	.short	0x010a
        /*0736*/ 	.byte	0xff
	.zero		1


	//   ....[99]....
        /*0738*/ 	.word	0x000066d0
        /*073c*/ 	.word	0x00000000
        /*0740*/ 	.word	0x00000000
        /*0744*/ 	.short	0x0101
        /*0746*/ 	.byte	0xff
	.zero		1


	//   ....[100]....
        /*0748*/ 	.word	0x000066e0
        /*074c*/ 	.word	0x00000002
        /*0750*/ 	.word	0x00000060
        /*0754*/ 	.short	0x010a
        /*0756*/ 	.byte	0xff
	.zero		1


	//   ....[101]....
        /*0758*/ 	.word	0x000067c0
        /*075c*/ 	.word	0x00000002
        /*0760*/ 	.word	0x00000060
        /*0764*/ 	.short	0x010a
        /*0766*/ 	.byte	0xff
	.zero		1


	//   ....[102]....
        /*0768*/ 	.word	0x00007320
        /*076c*/ 	.word	0x00000048
        /*0770*/ 	.word	0x00000000
        /*0774*/ 	.short	0x0101
        /*0776*/ 	.byte	0xff
	.zero		1


	//   ....[103]....
        /*0778*/ 	.word	0x00007340
        /*077c*/ 	.word	0x00000000
        /*0780*/ 	.word	0x00000060
        /*0784*/ 	.short	0x010a
        /*0786*/ 	.byte	0xff
	.zero		1


	//   ....[104]....
        /*0788*/ 	.word	0x00007410
        /*078c*/ 	.word	0x00000000
        /*0790*/ 	.word	0x00000060
        /*0794*/ 	.short	0x010a
        /*0796*/ 	.byte	0xff
	.zero		1


	//   ....[105]....
        /*0798*/ 	.word	0x00007f70
        /*079c*/ 	.word	0x00000048
        /*07a0*/ 	.word	0x00000000
        /*07a4*/ 	.short	0x0101
        /*07a6*/ 	.byte	0xff
	.zero		1


	//   ....[106]....
        /*07a8*/ 	.word	0x00007f90
        /*07ac*/ 	.word	0x00000000
        /*07b0*/ 	.word	0x00000060
        /*07b4*/ 	.short	0x010a
        /*07b6*/ 	.byte	0xff
	.zero		1


	//   ....[107]....
        /*07b8*/ 	.word	0x00008060
        /*07bc*/ 	.word	0x00000000
        /*07c0*/ 	.word	0x00000060
        /*07c4*/ 	.short	0x010a
        /*07c6*/ 	.byte	0xff
	.zero		1


	//   ....[108]....
        /*07c8*/ 	.word	0x000083c0
        /*07cc*/ 	.word	0x000000ff
        /*07d0*/ 	.word	0x00000000
        /*07d4*/ 	.short	0x0101
        /*07d6*/ 	.byte	0x05
	.zero		1


	//   ....[109]....
        /*07d8*/ 	.word	0x00008c20
        /*07dc*/ 	.word	0x00000000
        /*07e0*/ 	.word	0x00000000
        /*07e4*/ 	.short	0x0101
        /*07e6*/ 	.byte	0xff
	.zero		1


	//   ....[110]....
        /*07e8*/ 	.word	0x00008e90
        /*07ec*/ 	.word	0x000000ff
        /*07f0*/ 	.word	0x00000000
        /*07f4*/ 	.short	0x0101
        /*07f6*/ 	.byte	0x04
	.zero		1


	//   ....[111]....
        /*07f8*/ 	.word	0x00008eb0
        /*07fc*/ 	.word	0x00000002
        /*0800*/ 	.word	0x00000120
        /*0804*/ 	.short	0x010a
        /*0806*/ 	.byte	0xff
	.zero		1


	//   ....[112]....
        /*0808*/ 	.word	0x00008f10
        /*080c*/ 	.word	0x00000002
        /*0810*/ 	.word	0x00000030
        /*0814*/ 	.short	0x010a
        /*0816*/ 	.byte	0xff
	.zero		1


	//   ....[113]....
        /*0818*/ 	.word	0x00008f70
        /*081c*/ 	.word	0x00000002
        /*0820*/ 	.word	0x00000030
        /*0824*/ 	.short	0x010a
        /*0826*/ 	.byte	0xff
	.zero		1


	//   ....[114]....
        /*0828*/ 	.word	0x00008fc0
        /*082c*/ 	.word	0x00000002
        /*0830*/ 	.word	0x000000b0
        /*0834*/ 	.short	0x010a
        /*0836*/ 	.byte	0xff
	.zero		1


	//   ....[115]....
        /*0838*/ 	.word	0x00009020
        /*083c*/ 	.word	0x00000000
        /*0840*/ 	.word	0x00000000
        /*0844*/ 	.short	0x010a
        /*0846*/ 	.byte	0xff
	.zero		1


	//   ....[116]....
        /*0848*/ 	.word	0x00009080
        /*084c*/ 	.word	0x00000000
        /*0850*/ 	.word	0x00000000
        /*0854*/ 	.short	0x010a
        /*0856*/ 	.byte	0xff
	.zero		1


	//   ....[117]....
        /*0858*/ 	.word	0x000090e0
        /*085c*/ 	.word	0x00000000
        /*0860*/ 	.word	0x00000000
        /*0864*/ 	.short	0x010a
        /*0866*/ 	.byte	0xff
	.zero		1


	//   ....[118]....
        /*0868*/ 	.word	0x00009140
        /*086c*/ 	.word	0x00000000
        /*0870*/ 	.word	0x00000000
        /*0874*/ 	.short	0x010a
        /*0876*/ 	.byte	0xff
	.zero		1


	//   ....[119]....
        /*0878*/ 	.word	0x000091a0
        /*087c*/ 	.word	0x00000000
        /*0880*/ 	.word	0x00000000
        /*0884*/ 	.short	0x010a
        /*0886*/ 	.byte	0xff
	.zero		1


	//   ....[120]....
        /*0888*/ 	.word	0x000091f0
        /*088c*/ 	.word	0x00000000
        /*0890*/ 	.word	0x00000110
        /*0894*/ 	.short	0x010a
        /*0896*/ 	.byte	0xff
	.zero		1


	//   ....[121]....
        /*0898*/ 	.word	0x00009250
        /*089c*/ 	.word	0x00000000
        /*08a0*/ 	.word	0x000000c0
        /*08a4*/ 	.short	0x010a
        /*08a6*/ 	.byte	0xff
	.zero		1


	//   ....[122]....
        /*08a8*/ 	.word	0x000092a0
        /*08ac*/ 	.word	0x00000000
        /*08b0*/ 	.word	0x000000b0
        /*08b4*/ 	.short	0x010a
        /*08b6*/ 	.byte	0xff
	.zero		1


	//   ....[123]....
        /*08b8*/ 	.word	0x00009300
        /*08bc*/ 	.word	0x00000000
        /*08c0*/ 	.word	0x000000c0
        /*08c4*/ 	.short	0x010a
        /*08c6*/ 	.byte	0xff
	.zero		1


	//   ....[124]....
        /*08c8*/ 	.word	0x00009350
        /*08cc*/ 	.word	0x00000000
        /*08d0*/ 	.word	0x000000b0
        /*08d4*/ 	.short	0x010a
        /*08d6*/ 	.byte	0xff
	.zero		1


	//   ....[125]....
        /*08d8*/ 	.word	0x000093b0
        /*08dc*/ 	.word	0x00000002
        /*08e0*/ 	.word	0x000000f0
        /*08e4*/ 	.short	0x010a
        /*08e6*/ 	.byte	0xff
	.zero		1


	//   ....[126]....
        /*08e8*/ 	.word	0x00009410
        /*08ec*/ 	.word	0x00000000
        /*08f0*/ 	.word	0x00000000
        /*08f4*/ 	.short	0x010a
        /*08f6*/ 	.byte	0xff
	.zero		1


	//   ....[127]....
        /*08f8*/ 	.word	0x00009470
        /*08fc*/ 	.word	0x00000000
        /*0900*/ 	.word	0x00000000
        /*0904*/ 	.short	0x010a
        /*0906*/ 	.byte	0xff
	.zero		1


	//   ....[128]....
        /*0908*/ 	.word	0x000094d0
        /*090c*/ 	.word	0x00000000
        /*0910*/ 	.word	0x00000000
        /*0914*/ 	.short	0x010a
        /*0916*/ 	.byte	0xff
	.zero		1


	//   ....[129]....
        /*0918*/ 	.word	0x00009530
        /*091c*/ 	.word	0x00000000
        /*0920*/ 	.word	0x00000000
        /*0924*/ 	.short	0x010a
        /*0926*/ 	.byte	0xff
	.zero		1


	//   ....[130]....
        /*0928*/ 	.word	0x00009590
        /*092c*/ 	.word	0x00000000
        /*0930*/ 	.word	0x00000000
        /*0934*/ 	.short	0x010a
        /*0936*/ 	.byte	0xff
	.zero		1


	//   ....[131]....
        /*0938*/ 	.word	0x000095e0
        /*093c*/ 	.word	0x00000000
        /*0940*/ 	.word	0x000000b0
        /*0944*/ 	.short	0x010a
        /*0946*/ 	.byte	0xff
	.zero		1


	//   ....[132]....
        /*0948*/ 	.word	0x00009640
        /*094c*/ 	.word	0x00000000
        /*0950*/ 	.word	0x000000a8
        /*0954*/ 	.short	0x010a
        /*0956*/ 	.byte	0xff
	.zero		1


	//   ....[133]....
        /*0958*/ 	.word	0x000096a0
        /*095c*/ 	.word	0x00000000
        /*0960*/ 	.word	0x00000080
        /*0964*/ 	.short	0x010a
        /*0966*/ 	.byte	0xff
	.zero		1


	//   ....[134]....
        /*0968*/ 	.word	0x00009700
        /*096c*/ 	.word	0x00000000
        /*0970*/ 	.word	0x00000088
        /*0974*/ 	.short	0x010a
        /*0976*/ 	.byte	0xff
	.zero		1


	//   ....[135]....
        /*0978*/ 	.word	0x00009760
        /*097c*/ 	.word	0x00000000
        /*0980*/ 	.word	0x00000090
        /*0984*/ 	.short	0x010a
        /*0986*/ 	.byte	0xff
	.zero		1


	//   ....[136]....
        /*0988*/ 	.word	0x000097c0
        /*098c*/ 	.word	0x00000000
        /*0990*/ 	.word	0x00000098
        /*0994*/ 	.short	0x010a
        /*0996*/ 	.byte	0xff
	.zero		1


	//   ....[137]....
        /*0998*/ 	.word	0x00009820
        /*099c*/ 	.word	0x00000000
        /*09a0*/ 	.word	0x00000080
        /*09a4*/ 	.short	0x010a
        /*09a6*/ 	.byte	0xff
	.zero		1


	//   ....[138]....
        /*09a8*/ 	.word	0x00009880
        /*09ac*/ 	.word	0x00000000
        /*09b0*/ 	.word	0x00000088
        /*09b4*/ 	.short	0x010a
        /*09b6*/ 	.byte	0xff
	.zero		1


	//   ....[139]....
        /*09b8*/ 	.word	0x000098e0
        /*09bc*/ 	.word	0x00000000
        /*09c0*/ 	.word	0x00000090
        /*09c4*/ 	.short	0x010a
        /*09c6*/ 	.byte	0xff
	.zero		1


	//   ....[140]....
        /*09c8*/ 	.word	0x00009930
        /*09cc*/ 	.word	0x00000000
        /*09d0*/ 	.word	0x000000b0
        /*09d4*/ 	.short	0x010a
        /*09d6*/ 	.byte	0xff
	.zero		1


	//   ....[141]....
        /*09d8*/ 	.word	0x00009990
        /*09dc*/ 	.word	0x00000002
        /*09e0*/ 	.word	0x00000060
        /*09e4*/ 	.short	0x010a
        /*09e6*/ 	.byte	0xff
	.zero		1


	//   ....[142]....
        /*09e8*/ 	.word	0x000099e0
        /*09ec*/ 	.word	0x00000040
        /*09f0*/ 	.word	0x000000d0
        /*09f4*/ 	.short	0x010a
        /*09f6*/ 	.byte	0xff
	.zero		1


	//   ....[143]....
        /*09f8*/ 	.word	0x00009a30
        /*09fc*/ 	.word	0x00000002
        /*0a00*/ 	.word	0x00000060
        /*0a04*/ 	.short	0x010a
        /*0a06*/ 	.byte	0xff
	.zero		1


	//   ....[144]....
        /*0a08*/ 	.word	0x00009a80
        /*0a0c*/ 	.word	0x00000000
        /*0a10*/ 	.word	0x00000060
        /*0a14*/ 	.short	0x010a
        /*0a16*/ 	.byte	0xff
	.zero		1


	//   ....[145]....
        /*0a18*/ 	.word	0x00009ad0
        /*0a1c*/ 	.word	0x00000000
        /*0a20*/ 	.word	0x00000060
        /*0a24*/ 	.short	0x010a
        /*0a26*/ 	.byte	0xff
	.zero		1


	//----- nvinfo : EIATTR_NUM_MBARRIERS
	.align		4
.L_47:
        /*0a28*/ 	.byte	0x03, 0x38
        /*0a2a*/ 	.short	0x0026


	//----- nvinfo : EIATTR_EXIT_INSTR_OFFSETS
	.align		4
        /*0a2c*/ 	.byte	0x04, 0x1c
        /*0a2e*/ 	.short	(.L_49 - .L_48)


	//   ....[0]....
.L_48:
        /*0a30*/ 	.word	0x00002700


	//   ....[1]....
        /*0a34*/ 	.word	0x00002bf0


	//   ....[2]....
        /*0a38*/ 	.word	0x00002c50


	//   ....[3]....
        /*0a3c*/ 	.word	0x00003b50


	//   ....[4]....
        /*0a40*/ 	.word	0x00004b80


	//   ....[5]....
        /*0a44*/ 	.word	0x00004bc0


	//   ....[6]....
        /*0a48*/ 	.word	0x00008d80


	//   ....[7]....
        /*0a4c*/ 	.word	0x00008e00


	//   ....[8]....
        /*0a50*/ 	.word	0x00008e30


	//   ....[9]....
        /*0a54*/ 	.word	0x00008ea0


	//----- nvinfo : EIATTR_MAX_THREADS
	.align		4
.L_49:
        /*0a58*/ 	.byte	0x04, 0x05
        /*0a5a*/ 	.short	(.L_51 - .L_50)
.L_50:
        /*0a5c*/ 	.word	0x00000100
        /*0a60*/ 	.word	0x00000001
        /*0a64*/ 	.word	0x00000001


	//----- nvinfo : EIATTR_CRS_STACK_SIZE
	.align		4
.L_51:
        /*0a68*/ 	.byte	0x04, 0x1e
        /*0a6a*/ 	.short	(.L_53 - .L_52)
.L_52:
        /*0a6c*/ 	.word	0x00000000


	//----- nvinfo : EIATTR_CBANK_PARAM_SIZE
	.align		4
.L_53:
        /*0a70*/ 	.byte	0x03, 0x19
        /*0a72*/ 	.short	0x0800


	//----- nvinfo : EIATTR_PARAM_CBANK
	.align		4
        /*0a74*/ 	.byte	0x04, 0x0a
        /*0a76*/ 	.short	(.L_55 - .L_54)
	.align		4
.L_54:
        /*0a78*/ 	.word	index@(.nv.constant0._ZN7cutlass13device_kernelINS_4gemm6kernel13GemmUniversalIN4cute5tupleIJiiiiEEENS1_10collective13CollectiveMmaINS1_35MainloopSm100TmaUmmaWarpSpecializedILi6ELi2ELi4ENS5_IJNS4_1CILi1EEESB_SB_EEEEENS5_IJNSA_ILi128EEESE_NSA_ILi64EEEEEENS_10bfloat16_tENS5_IJlSB_lEEESH_NS5_IJSB_llEEENS4_8TiledMMAINS4_8MMA_AtomIJNS4_20SM100_MMA_F16BF16_SSISH_SH_fLi128ELi128ELNS4_4UMMA5MajorE0ELSO_1ELNSN_7ScaleInE0ELSP_0EEEEEENS4_6LayoutISC_NS5_IJNSA_ILi0EEEST_ST_EEEEENS5_IJNS4_10UnderscoreESW_SW_EEEEENS4_13SM90_TMA_LOADENS4_14ComposedLayoutINS4_7SwizzleILi3ELi4ELi3EEENS4_18smem_ptr_flag_bitsILi16EEENSS_INS5_IJNSA_ILi8EEESF_EEENS5_IJSF_SB_EEEEEEEvNS4_8identityESZ_NS10_IS12_S14_NSS_INS5_IJSF_S15_EEENS5_IJSB_SF_EEEEEEEvS1A_EENS_8epilogue10collective18CollectiveEpilogueINS1G_23Sm100TmaWarpSpecializedILi4ELi2ELi32ELb1ELb0EEEJSG_NS5_IJNSS_ISE_SB_EENSS_INSA_ILi32EEESB_EEEEESH_SI_SH_SI_NS1G_6fusion15FusionCallbacksIS1K_NS1P_17LinearCombinationISH_fSH_fLNS_15FloatRoundStyleE2EEESG_S1O_JEEENS4_5SM1004TMEM4LOAD26SM100_TMEM_LOAD_32dp32b32xESZ_NS10_INS11_ILi2ELi4ELi3EEES14_NSS_INS5_IJS15_S1M_EEENS5_IJS1M_SB_EEEEEEENS4_39AutoVectorizingCopyWithAssumedAlignmentILi128EEENS4_14SM90_TMA_STOREES23_S25_S25_EEEvvEEEEvNT_6ParamsE)
        /*0a7c*/ 	.short	0x0380
        /*0a7e*/ 	.short	0x0800


	//----- nvinfo : EIATTR_SW_WAR
	.align		4
.L_55:
        /*0a80*/ 	.byte	0x04, 0x36
        /*0a82*/ 	.short	(.L_57 - .L_56)
.L_56:
        /*0a84*/ 	.word	0x00000008
.L_57:


//--------------------- .nv.callgraph             --------------------------
	.section	.nv.callgraph,"",@"SHT_CUDA_CALLGRAPH"
	.align	4
	.sectionentsize	8
	.align		4
        /*0000*/ 	.word	0x00000000
	.align		4
        /*0004*/ 	.word	0xffffffff
	.align		4
        /*0008*/ 	.word	index@(_ZN7cutlass13device_kernelINS_4gemm6kernel13GemmUniversalIN4cute5tupleIJiiiiEEENS1_10collective13CollectiveMmaINS1_35MainloopSm100TmaUmmaWarpSpecializedILi6ELi2ELi4ENS5_IJNS4_1CILi1EEESB_SB_EEEEENS5_IJNSA_ILi128EEESE_NSA_ILi64EEEEEENS_10bfloat16_tENS5_IJlSB_lEEESH_NS5_IJSB_llEEENS4_8TiledMMAINS4_8MMA_AtomIJNS4_20SM100_MMA_F16BF16_SSISH_SH_fLi128ELi128ELNS4_4UMMA5MajorE0ELSO_1ELNSN_7ScaleInE0ELSP_0EEEEEENS4_6LayoutISC_NS5_IJNSA_ILi0EEEST_ST_EEEEENS5_IJNS4_10UnderscoreESW_SW_EEEEENS4_13SM90_TMA_LOADENS4_14ComposedLayoutINS4_7SwizzleILi3ELi4ELi3EEENS4_18smem_ptr_flag_bitsILi16EEENSS_INS5_IJNSA_ILi8EEESF_EEENS5_IJSF_SB_EEEEEEEvNS4_8identityESZ_NS10_IS12_S14_NSS_INS5_IJSF_S15_EEENS5_IJSB_SF_EEEEEEEvS1A_EENS_8epilogue10collective18CollectiveEpilogueINS1G_23Sm100TmaWarpSpecializedILi4ELi2ELi32ELb1ELb0EEEJSG_NS5_IJNSS_ISE_SB_EENSS_INSA_ILi32EEESB_EEEEESH_SI_SH_SI_NS1G_6fusion15FusionCallbacksIS1K_NS1P_17LinearCombinationISH_fSH_fLNS_15FloatRoundStyleE2EEESG_S1O_JEEENS4_5SM1004TMEM4LOAD26SM100_TMEM_LOAD_32dp32b32xESZ_NS10_INS11_ILi2ELi4ELi3EEES14_NSS_INS5_IJS15_S1M_EEENS5_IJS1M_SB_EEEEEEENS4_39AutoVectorizingCopyWithAssumedAlignmentILi128EEENS4_14SM90_TMA_STOREES23_S25_S25_EEEvvEEEEvNT_6ParamsE)
	.align		4
        /*000c*/ 	.word	index@(__assertfail)
	.align		4
        /*0010*/ 	.word	0x00000000
	.align		4
        /*0014*/ 	.word	0xfffffffe
	.align		4
        /*0018*/ 	.word	0x00000000
	.align		4
        /*001c*/ 	.word	0xfffffffd
	.align		4
        /*0020*/ 	.word	0x00000000
	.align		4
        /*0024*/ 	.word	0xfffffffc


//--------------------- .nv.constant4             --------------------------
	.section	.nv.constant4,"a",@progbits
	.align	8
	.align		8
.nv.constant4:
        /*0000*/ 	.dword	__assertfail
	.align		8
        /*0008*/ 	.dword	__unnamed_1
	.align		8
        /*0010*/ 	.dword	__unnamed_2
	.align		8
        /*0018*/ 	.dword	_ZN40_INTERNAL_99e68126_4_k_cu_5bd645ba_338014cuda3std3__45__cpo5beginE
	.align		8
        /*0020*/ 	.dword	_ZN40_INTERNAL_99e68126_4_k_cu_5bd645ba_338014cuda3std3__45__cpo3endE
	.align		8
        /*0028*/ 	.dword	_ZN40_INTERNAL_99e68126_4_k_cu_5bd645ba_338014cuda3std3__45__cpo6cbeginE
	.align		8
        /*0030*/ 	.dword	_ZN40_INTERNAL_99e68126_4_k_cu_5bd645ba_338014cuda3std3__45__cpo4cendE
	.align		8
        /*0038*/ 	.dword	_ZN40_INTERNAL_99e68126_4_k_cu_5bd645ba_338014cuda3std3__442_GLOBAL__N__99e68126_4_k_cu_5bd645ba_338016ignoreE
	.align		8
        /*0040*/ 	.dword	_ZN40_INTERNAL_99e68126_4_k_cu_5bd645ba_338014cuda3std3__419piecewise_constructE
	.align		8
        /*0048*/ 	.dword	_ZN40_INTERNAL_99e68126_4_k_cu_5bd645ba_338014cuda3std3__48in_placeE
	.align		8
        /*0050*/ 	.dword	_ZN40_INTERNAL_99e68126_4_k_cu_5bd645ba_338014cuda3std6ranges3__45__cpo4swapE
	.align		8
        /*0058*/ 	.dword	_ZN40_INTERNAL_99e68126_4_k_cu_5bd645ba_338014cuda3std6ranges3__45__cpo9iter_moveE
	.align		8
        /*0060*/ 	.dword	_ZN40_INTERNAL_99e68126_4_k_cu_5bd645ba_338014cute7productE
	.align		8
        /*0068*/ 	.dword	_ZN40_INTERNAL_99e68126_4_k_cu_5bd645ba_338014cute1_E
	.align		8
        /*0070*/ 	.dword	$str$25
	.align		8
        /*0078*/ 	.dword	$str$26
	.align		8
        /*0080*/ 	.dword	$str$27
	.align		8
        /*0088*/ 	.dword	$str$28


//--------------------- .text._ZN7cutlass13device_kernelINS_4gemm6kernel13GemmUniversalIN4cute5tupleIJiiiiEEENS1_10collective13CollectiveMmaINS1_35MainloopSm100TmaUmmaWarpSpecializedILi6ELi2ELi4ENS5_IJNS4_1CILi1EEESB_SB_EEEEENS5_IJNSA_ILi128EEESE_NSA_ILi64EEEEEENS_10bfloat16_tENS5_IJlSB_lEEESH_NS5_IJSB_llEEENS4_8TiledMMAINS4_8MMA_AtomIJNS4_20SM100_MMA_F16BF16_SSISH_SH_fLi128ELi128ELNS4_4UMMA5MajorE0ELSO_1ELNSN_7ScaleInE0ELSP_0EEEEEENS4_6LayoutISC_NS5_IJNSA_ILi0EEEST_ST_EEEEENS5_IJNS4_10UnderscoreESW_SW_EEEEENS4_13SM90_TMA_LOADENS4_14ComposedLayoutINS4_7SwizzleILi3ELi4ELi3EEENS4_18smem_ptr_flag_bitsILi16EEENSS_INS5_IJNSA_ILi8EEESF_EEENS5_IJSF_SB_EEEEEEEvNS4_8identityESZ_NS10_IS12_S14_NSS_INS5_IJSF_S15_EEENS5_IJSB_SF_EEEEEEEvS1A_EENS_8epilogue10collective18CollectiveEpilogueINS1G_23Sm100TmaWarpSpecializedILi4ELi2ELi32ELb1ELb0EEEJSG_NS5_IJNSS_ISE_SB_EENSS_INSA_ILi32EEESB_EEEEESH_SI_SH_SI_NS1G_6fusion15FusionCallbacksIS1K_NS1P_17LinearCombinationISH_fSH_fLNS_15FloatRoundStyleE2EEESG_S1O_JEEENS4_5SM1004TMEM4LOAD26SM100_TMEM_LOAD_32dp32b32xESZ_NS10_INS11_ILi2ELi4ELi3EEES14_NSS_INS5_IJS15_S1M_EEENS5_IJS1M_SB_EEEEEEENS4_39AutoVectorizingCopyWithAssumedAlignmentILi128EEENS4_14SM90_TMA_STOREES23_S25_S25_EEEvvEEEEvNT_6ParamsE --------------------------
	.section	.text._ZN7cutlass13device_kernelINS_4gemm6kernel13GemmUniversalIN4cute5tupleIJiiiiEEENS1_10collective13CollectiveMmaINS1_35MainloopSm100TmaUmmaWarpSpecializedILi6ELi2ELi4ENS5_IJNS4_1CILi1EEESB_SB_EEEEENS5_IJNSA_ILi128EEESE_NSA_ILi64EEEEEENS_10bfloat16_tENS5_IJlSB_lEEESH_NS5_IJSB_llEEENS4_8TiledMMAINS4_8MMA_AtomIJNS4_20SM100_MMA_F16BF16_SSISH_SH_fLi128ELi128ELNS4_4UMMA5MajorE0ELSO_1ELNSN_7ScaleInE0ELSP_0EEEEEENS4_6LayoutISC_NS5_IJNSA_ILi0EEEST_ST_EEEEENS5_IJNS4_10UnderscoreESW_SW_EEEEENS4_13SM90_TMA_LOADENS4_14ComposedLayoutINS4_7SwizzleILi3ELi4ELi3EEENS4_18smem_ptr_flag_bitsILi16EEENSS_INS5_IJNSA_ILi8EEESF_EEENS5_IJSF_SB_EEEEEEEvNS4_8identityESZ_NS10_IS12_S14_NSS_INS5_IJSF_S15_EEENS5_IJSB_SF_EEEEEEEvS1A_EENS_8epilogue10collective18CollectiveEpilogueINS1G_23Sm100TmaWarpSpecializedILi4ELi2ELi32ELb1ELb0EEEJSG_NS5_IJNSS_ISE_SB_EENSS_INSA_ILi32EEESB_EEEEESH_SI_SH_SI_NS1G_6fusion15FusionCallbacksIS1K_NS1P_17LinearCombinationISH_fSH_fLNS_15FloatRoundStyleE2EEESG_S1O_JEEENS4_5SM1004TMEM4LOAD26SM100_TMEM_LOAD_32dp32b32xESZ_NS10_INS11_ILi2ELi4ELi3EEES14_NSS_INS5_IJS15_S1M_EEENS5_IJS1M_SB_EEEEEEENS4_39AutoVectorizingCopyWithAssumedAlignmentILi128EEENS4_14SM90_TMA_STOREES23_S25_S25_EEEvvEEEEvNT_6ParamsE,"ax",@progbits
	.align	128
.text._ZN7cutlass13device_kernelINS_4gemm6kernel13GemmUniversalIN4cute5tupleIJiiiiEEENS1_10collective13CollectiveMmaINS1_35MainloopSm100TmaUmmaWarpSpecializedILi6ELi2ELi4ENS5_IJNS4_1CILi1EEESB_SB_EEEEENS5_IJNSA_ILi128EEESE_NSA_ILi64EEEEEENS_10bfloat16_tENS5_IJlSB_lEEESH_NS5_IJSB_llEEENS4_8TiledMMAINS4_8MMA_AtomIJNS4_20SM100_MMA_F16BF16_SSISH_SH_fLi128ELi128ELNS4_4UMMA5MajorE0ELSO_1ELNSN_7ScaleInE0ELSP_0EEEEEENS4_6LayoutISC_NS5_IJNSA_ILi0EEEST_ST_EEEEENS5_IJNS4_10UnderscoreESW_SW_EEEEENS4_13SM90_TMA_LOADENS4_14ComposedLayoutINS4_7SwizzleILi3ELi4ELi3EEENS4_18smem_ptr_flag_bitsILi16EEENSS_INS5_IJNSA_ILi8EEESF_EEENS5_IJSF_SB_EEEEEEEvNS4_8identityESZ_NS10_IS12_S14_NSS_INS5_IJSF_S15_EEENS5_IJSB_SF_EEEEEEEvS1A_EENS_8epilogue10collective18CollectiveEpilogueINS1G_23Sm100TmaWarpSpecializedILi4ELi2ELi32ELb1ELb0EEEJSG_NS5_IJNSS_ISE_SB_EENSS_INSA_ILi32EEESB_EEEEESH_SI_SH_SI_NS1G_6fusion15FusionCallbacksIS1K_NS1P_17LinearCombinationISH_fSH_fLNS_15FloatRoundStyleE2EEESG_S1O_JEEENS4_5SM1004TMEM4LOAD26SM100_TMEM_LOAD_32dp32b32xESZ_NS10_INS11_ILi2ELi4ELi3EEES14_NSS_INS5_IJS15_S1M_EEENS5_IJS1M_SB_EEEEEEENS4_39AutoVectorizingCopyWithAssumedAlignmentILi128EEENS4_14SM90_TMA_STOREES23_S25_S25_EEEvvEEEEvNT_6ParamsE:
        .type           _ZN7cutlass13device_kernelINS_4gemm6kernel13GemmUniversalIN4cute5tupleIJiiiiEEENS1_10collective13CollectiveMmaINS1_35MainloopSm100TmaUmmaWarpSpecializedILi6ELi2ELi4ENS5_IJNS4_1CILi1EEESB_SB_EEEEENS5_IJNSA_ILi128EEESE_NSA_ILi64EEEEEENS_10bfloat16_tENS5_IJlSB_lEEESH_NS5_IJSB_llEEENS4_8TiledMMAINS4_8MMA_AtomIJNS4_20SM100_MMA_F16BF16_SSISH_SH_fLi128ELi128ELNS4_4UMMA5MajorE0ELSO_1ELNSN_7ScaleInE0ELSP_0EEEEEENS4_6LayoutISC_NS5_IJNSA_ILi0EEEST_ST_EEEEENS5_IJNS4_10UnderscoreESW_SW_EEEEENS4_13SM90_TMA_LOADENS4_14ComposedLayoutINS4_7SwizzleILi3ELi4ELi3EEENS4_18smem_ptr_flag_bitsILi16EEENSS_INS5_IJNSA_ILi8EEESF_EEENS5_IJSF_SB_EEEEEEEvNS4_8identityESZ_NS10_IS12_S14_NSS_INS5_IJSF_S15_EEENS5_IJSB_SF_EEEEEEEvS1A_EENS_8epilogue10collective18CollectiveEpilogueINS1G_23Sm100TmaWarpSpecializedILi4ELi2ELi32ELb1ELb0EEEJSG_NS5_IJNSS_ISE_SB_EENSS_INSA_ILi32EEESB_EEEEESH_SI_SH_SI_NS1G_6fusion15FusionCallbacksIS1K_NS1P_17LinearCombinationISH_fSH_fLNS_15FloatRoundStyleE2EEESG_S1O_JEEENS4_5SM1004TMEM4LOAD26SM100_TMEM_LOAD_32dp32b32xESZ_NS10_INS11_ILi2ELi4ELi3EEES14_NSS_INS5_IJS15_S1M_EEENS5_IJS1M_SB_EEEEEEENS4_39AutoVectorizingCopyWithAssumedAlignmentILi128EEENS4_14SM90_TMA_STOREES23_S25_S25_EEEvvEEEEvNT_6ParamsE,@function
        .size           _ZN7cutlass13device_kernelINS_4gemm6kernel13GemmUniversalIN4cute5tupleIJiiiiEEENS1_10collective13CollectiveMmaINS1_35MainloopSm100TmaUmmaWarpSpecializedILi6ELi2ELi4ENS5_IJNS4_1CILi1EEESB_SB_EEEEENS5_IJNSA_ILi128EEESE_NSA_ILi64EEEEEENS_10bfloat16_tENS5_IJlSB_lEEESH_NS5_IJSB_llEEENS4_8TiledMMAINS4_8MMA_AtomIJNS4_20SM100_MMA_F16BF16_SSISH_SH_fLi128ELi128ELNS4_4UMMA5MajorE0ELSO_1ELNSN_7ScaleInE0ELSP_0EEEEEENS4_6LayoutISC_NS5_IJNSA_ILi0EEEST_ST_EEEEENS5_IJNS4_10UnderscoreESW_SW_EEEEENS4_13SM90_TMA_LOADENS4_14ComposedLayoutINS4_7SwizzleILi3ELi4ELi3EEENS4_18smem_ptr_flag_bitsILi16EEENSS_INS5_IJNSA_ILi8EEESF_EEENS5_IJSF_SB_EEEEEEEvNS4_8identityESZ_NS10_IS12_S14_NSS_INS5_IJSF_S15_EEENS5_IJSB_SF_EEEEEEEvS1A_EENS_8epilogue10collective18CollectiveEpilogueINS1G_23Sm100TmaWarpSpecializedILi4ELi2ELi32ELb1ELb0EEEJSG_NS5_IJNSS_ISE_SB_EENSS_INSA_ILi32EEESB_EEEEESH_SI_SH_SI_NS1G_6fusion15FusionCallbacksIS1K_NS1P_17LinearCombinationISH_fSH_fLNS_15FloatRoundStyleE2EEESG_S1O_JEEENS4_5SM1004TMEM4LOAD26SM100_TMEM_LOAD_32dp32b32xESZ_NS10_INS11_ILi2ELi4ELi3EEES14_NSS_INS5_IJS15_S1M_EEENS5_IJS1M_SB_EEEEEEENS4_39AutoVectorizingCopyWithAssumedAlignmentILi128EEENS4_14SM90_TMA_STOREES23_S25_S25_EEEvvEEEEvNT_6ParamsE,(.L_x_182 - _ZN7cutlass13device_kernelINS_4gemm6kernel13GemmUniversalIN4cute5tupleIJiiiiEEENS1_10collective13CollectiveMmaINS1_35MainloopSm100TmaUmmaWarpSpecializedILi6ELi2ELi4ENS5_IJNS4_1CILi1EEESB_SB_EEEEENS5_IJNSA_ILi128EEESE_NSA_ILi64EEEEEENS_10bfloat16_tENS5_IJlSB_lEEESH_NS5_IJSB_llEEENS4_8TiledMMAINS4_8MMA_AtomIJNS4_20SM100_MMA_F16BF16_SSISH_SH_fLi128ELi128ELNS4_4UMMA5MajorE0ELSO_1ELNSN_7ScaleInE0ELSP_0EEEEEENS4_6LayoutISC_NS5_IJNSA_ILi0EEEST_ST_EEEEENS5_IJNS4_10UnderscoreESW_SW_EEEEENS4_13SM90_TMA_LOADENS4_14ComposedLayoutINS4_7SwizzleILi3ELi4ELi3EEENS4_18smem_ptr_flag_bitsILi16EEENSS_INS5_IJNSA_ILi8EEESF_EEENS5_IJSF_SB_EEEEEEEvNS4_8identityESZ_NS10_IS12_S14_NSS_INS5_IJSF_S15_EEENS5_IJSB_SF_EEEEEEEvS1A_EENS_8epilogue10collective18CollectiveEpilogueINS1G_23Sm100TmaWarpSpecializedILi4ELi2ELi32ELb1ELb0EEEJSG_NS5_IJNSS_ISE_SB_EENSS_INSA_ILi32EEESB_EEEEESH_SI_SH_SI_NS1G_6fusion15FusionCallbacksIS1K_NS1P_17LinearCombinationISH_fSH_fLNS_15FloatRoundStyleE2EEESG_S1O_JEEENS4_5SM1004TMEM4LOAD26SM100_TMEM_LOAD_32dp32b32xESZ_NS10_INS11_ILi2ELi4ELi3EEES14_NSS_INS5_IJS15_S1M_EEENS5_IJS1M_SB_EEEEEEENS4_39AutoVectorizingCopyWithAssumedAlignmentILi128EEENS4_14SM90_TMA_STOREES23_S25_S25_EEEvvEEEEvNT_6ParamsE)
        .other          _ZN7cutlass13device_kernelINS_4gemm6kernel13GemmUniversalIN4cute5tupleIJiiiiEEENS1_10collective13CollectiveMmaINS1_35MainloopSm100TmaUmmaWarpSpecializedILi6ELi2ELi4ENS5_IJNS4_1CILi1EEESB_SB_EEEEENS5_IJNSA_ILi128EEESE_NSA_ILi64EEEEEENS_10bfloat16_tENS5_IJlSB_lEEESH_NS5_IJSB_llEEENS4_8TiledMMAINS4_8MMA_AtomIJNS4_20SM100_MMA_F16BF16_SSISH_SH_fLi128ELi128ELNS4_4UMMA5MajorE0ELSO_1ELNSN_7ScaleInE0ELSP_0EEEEEENS4_6LayoutISC_NS5_IJNSA_ILi0EEEST_ST_EEEEENS5_IJNS4_10UnderscoreESW_SW_EEEEENS4_13SM90_TMA_LOADENS4_14ComposedLayoutINS4_7SwizzleILi3ELi4ELi3EEENS4_18smem_ptr_flag_bitsILi16EEENSS_INS5_IJNSA_ILi8EEESF_EEENS5_IJSF_SB_EEEEEEEvNS4_8identityESZ_NS10_IS12_S14_NSS_INS5_IJSF_S15_EEENS5_IJSB_SF_EEEEEEEvS1A_EENS_8epilogue10collective18CollectiveEpilogueINS1G_23Sm100TmaWarpSpecializedILi4ELi2ELi32ELb1ELb0EEEJSG_NS5_IJNSS_ISE_SB_EENSS_INSA_ILi32EEESB_EEEEESH_SI_SH_SI_NS1G_6fusion15FusionCallbacksIS1K_NS1P_17LinearCombinationISH_fSH_fLNS_15FloatRoundStyleE2EEESG_S1O_JEEENS4_5SM1004TMEM4LOAD26SM100_TMEM_LOAD_32dp32b32xESZ_NS10_INS11_ILi2ELi4ELi3EEES14_NSS_INS5_IJS15_S1M_EEENS5_IJS1M_SB_EEEEEEENS4_39AutoVectorizingCopyWithAssumedAlignmentILi128EEENS4_14SM90_TMA_STOREES23_S25_S25_EEEvvEEEEvNT_6ParamsE,@"STO_CUDA_ENTRY STV_DEFAULT"
_ZN7cutlass13device_kernelINS_4gemm6kernel13GemmUniversalIN4cute5tupleIJiiiiEEENS1_10collective13CollectiveMmaINS1_35MainloopSm100TmaUmmaWarpSpecializedILi6ELi2ELi4ENS5_IJNS4_1CILi1EEESB_SB_EEEEENS5_IJNSA_ILi128EEESE_NSA_ILi64EEEEEENS_10bfloat16_tENS5_IJlSB_lEEESH_NS5_IJSB_llEEENS4_8TiledMMAINS4_8MMA_AtomIJNS4_20SM100_MMA_F16BF16_SSISH_SH_fLi128ELi128ELNS4_4UMMA5MajorE0ELSO_1ELNSN_7ScaleInE0ELSP_0EEEEEENS4_6LayoutISC_NS5_IJNSA_ILi0EEEST_ST_EEEEENS5_IJNS4_10UnderscoreESW_SW_EEEEENS4_13SM90_TMA_LOADENS4_14ComposedLayoutINS4_7SwizzleILi3ELi4ELi3EEENS4_18smem_ptr_flag_bitsILi16EEENSS_INS5_IJNSA_ILi8EEESF_EEENS5_IJSF_SB_EEEEEEEvNS4_8identityESZ_NS10_IS12_S14_NSS_INS5_IJSF_S15_EEENS5_IJSB_SF_EEEEEEEvS1A_EENS_8epilogue10collective18CollectiveEpilogueINS1G_23Sm100TmaWarpSpecializedILi4ELi2ELi32ELb1ELb0EEEJSG_NS5_IJNSS_ISE_SB_EENSS_INSA_ILi32EEESB_EEEEESH_SI_SH_SI_NS1G_6fusion15FusionCallbacksIS1K_NS1P_17LinearCombinationISH_fSH_fLNS_15FloatRoundStyleE2EEESG_S1O_JEEENS4_5SM1004TMEM4LOAD26SM100_TMEM_LOAD_32dp32b32xESZ_NS10_INS11_ILi2ELi4ELi3EEES14_NSS_INS5_IJS15_S1M_EEENS5_IJS1M_SB_EEEEEEENS4_39AutoVectorizingCopyWithAssumedAlignmentILi128EEENS4_14SM90_TMA_STOREES23_S25_S25_EEEvvEEEEvNT_6ParamsE:
[----:B------:R-:W1:Y:S01]  /*0000*/  LDC R1, c[0x0][0x37c] ;  /* 0x0000df00ff017b82 */ /* 0x000e620000000800 */
[----:B------:R-:W2:Y:S01]  /*0010*/  S2R R101, SR_TID.X ;  /* 0x0000000000657919 */ /* 0x000ea20000002100 */
[----:B------:R-:W3:Y:S01]  /*0020*/  LDCU.64 UR4, c[0x0][0x890] ;  /* 0x00011200ff0477ac */ /* 0x000ee20008000a00 */
[----:B------:R-:W-:Y:S02]  /*0030*/  PRMT R88, RZ, 0x7610, R88 ;  /* 0x00007610ff587816 */ /* 0x000fe40000000058 */
[----:B------:R-:W-:Y:S01]  /*0040*/  ELECT P5, URZ, PT ;  /* 0x0000000000ff782f */ /* 0x000fe200038a0000 */
[----:B------:R-:W4:Y:S01]  /*0050*/  LDCU.64 UR46, c[0x0][0x358] ;  /* 0x00006b00ff2e77ac */ /* 0x000f220008000a00 */
[----:B---3--:R-:W-:-:S04]  /*0060*/  UISETP.NE.U32.AND UP0, UPT, UR4, URZ, UPT ;  /* 0x000000ff0400728c */ /* 0x008fc8000bf05070 */
[----:B------:R-:W-:Y:S01]  /*0070*/  UISETP.NE.AND.EX UP0, UPT, UR5, URZ, UPT, UP0 ;  /* 0x000000ff0500728c */ /* 0x000fe2000bf05300 */
[----:B--2---:R-:W-:-:S05]  /*0080*/  SHF.R.U32.HI R92, RZ, 0x5, R101 ;  /* 0x00000005ff5c7819 */ /* 0x004fca0000011665 */
[----:B------:R-:W2:Y:S02]  /*0090*/  SHFL.IDX PT, R0, R92, RZ, 0x1f ;  /* 0x00001fff5c007589 */ /* 0x000ea400000e0000 */
[----:B--2---:R-:W-:Y:S01]  /*00a0*/  R2UR UR8, R0 ;  /* 0x00000000000872ca */ /* 0x004fe200000e0000 */
[----:B-1--4-:R-:W-:-:S14]  /*00b0*/  BRA.U UP0, `(.L_x_0) ;  /* 0x00000001002c7547 */ /* 0x012fdc000b800000 */
[----:B------:R-:W1:Y:S02]  /*00c0*/  LDCU.64 UR6, c[0x0][0x888] ;  /* 0x00011100ff0677ac */ /* 0x000e640008000a00 */
[----:B-1----:R-:W-:-:S04]  /*00d0*/  UISETP.NE.U32.AND UP0, UPT, UR6, URZ, UPT ;  /* 0x000000ff0600728c */ /* 0x002fc8000bf05070 */
[----:B------:R-:W-:-:S09]  /*00e0*/  UISETP.NE.AND.EX UP0, UPT, UR7, URZ, UPT, UP0 ;  /* 0x000000ff0700728c */ /* 0x000fd2000bf05300 */
[----:B------:R-:W-:Y:S05]  /*00f0*/  BRA.U !UP0, `(.L_x_1) ;  /* 0x0000000108107547 */ /* 0x000fea000b800000 */
[----:B------:R-:W1:Y:S02]  /*0100*/  LDC.64 R2, c[0x0][0x888] ;  /* 0x00022200ff027b82 */ /* 0x000e640000000a00 */
[----:B-1----:R1:W5:Y:S01]  /*0110*/  LDG.E R49, desc[UR46][R2.64] ;  /* 0x0000002e02317981 */ /* 0x002362000c1e1900 */
[----:B------:R-:W-:Y:S01]  /*0120*/  HFMA2 R88, -RZ, RZ, 0, 5.9604644775390625e-08 ;  /* 0x00000001ff587431 */ /* 0x000fe200000001ff */
[----:B------:R-:W-:Y:S05]  /*0130*/  BRA `(.L_x_0) ;  /* 0x00000000000c7947 */ /* 0x000fea0003800000 */
.L_x_1:
[----:B------:R-:W1:Y:S01]  /*0140*/  LDCU UR6, c[0x0][0x880] ;  /* 0x00011000ff0677ac */ /* 0x000e620008000800 */
[----:B------:R-:W-:Y:S01]  /*0150*/  HFMA2 R88, -RZ, RZ, 0, 5.9604644775390625e-08 ;  /* 0x00000001ff587431 */ /* 0x000fe200000001ff */
[----:B-1----:R-:W-:-:S07]  /*0160*/  MOV R49, UR6 ;  /* 0x0000000600317c02 */ /* 0x002fce0008000f00 */
.L_x_0:
[----:B------:R-:W2:Y:S02]  /*0170*/  LDCU.64 UR6, c[0x0][0x8b0] ;  /* 0x00011600ff0677ac */ /* 0x000ea40008000a00 */
[----:B--2---:R-:W-:-:S04]  /*0180*/  UISETP.NE.U32.AND UP0, UPT, UR6, URZ, UPT ;  /* 0x000000ff0600728c */ /* 0x004fc8000bf05070 */
[----:B------:R-:W-:-:S09]  /*0190*/  UISETP.NE.AND.EX UP0, UPT, UR7, URZ, UPT, UP0 ;  /* 0x000000ff0700728c */ /* 0x000fd2000bf05300 */
[----:B------:R-:W-:Y:S05]  /*01a0*/  BRA.U UP0, `(.L_x_2) ;  /* 0x0000000100247547 */ /* 0x000fea000b800000 */
[----:B------:R-:W2:Y:S02]  /*01b0*/  LDCU.64 UR6, c[0x0][0x8a8] ;  /* 0x00011500ff0677ac */ /* 0x000ea40008000a00 */
[----:B--2---:R-:W-:-:S04]  /*01c0*/  UISETP.NE.U32.AND UP0, UPT, UR6, URZ, UPT ;  /* 0x000000ff0600728c */ /* 0x004fc8000bf05070 */
[----:B------:R-:W-:-:S09]  /*01d0*/  UISETP.NE.AND.EX UP0, UPT, UR7, URZ, UPT, UP0 ;  /* 0x000000ff0700728c */ /* 0x000fd2000bf05300 */
[----:B------:R-:W-:Y:S05]  /*01e0*/  BRA.U !UP0, `(.L_x_3) ;  /* 0x00000001080c7547 */ /* 0x000fea000b800000 */
[----:B-1----:R-:W1:Y:S02]  /*01f0*/  LDC.64 R2, c[0x0][0x8a8] ;  /* 0x00022a00ff027b82 */ /* 0x002e640000000a00 */
[----:B-1----:R2:W5:Y:S01]  /*0200*/  LDG.E R47, desc[UR46][R2.64] ;  /* 0x0000002e022f7981 */ /* 0x002562000c1e1900 */
[----:B------:R-:W-:Y:S05]  /*0210*/  BRA `(.L_x_2) ;  /* 0x0000000000087947 */ /* 0x000fea0003800000 */
.L_x_3:
[----:B------:R-:W2:Y:S02]  /*0220*/  LDCU UR6, c[0x0][0x8a0] ;  /* 0x00011400ff0677ac */ /* 0x000ea40008000800 */
[----:B--2---:R-:W-:Y:S02]  /*0230*/  MOV R47, UR6 ;  /* 0x00000006002f7c02 */ /* 0x004fe40008000f00 */
.L_x_2:
[----:B------:R-:W-:Y:S01]  /*0240*/  IMAD.U32 R0, RZ, RZ, UR8 ;  /* 0x00000008ff007e24 */ /* 0x000fe2000f8e00ff */
[----:B------:R-:W-:Y:S04]  /*0250*/  BSSY.RECONVERGENT B0, `(.L_x_4) ;  /* 0x000000c000007945 */ /* 0x000fe80003800200 */
[C---:B------:R-:W-:Y:S02]  /*0260*/  ISETP.NE.OR P1, PT, R0.reuse, 0x1, !P5 ;  /* 0x000000010000780c */ /* 0x040fe40006f25670 */
[----:B------:R-:W-:-:S11]  /*0270*/  ISETP.NE.OR P0, PT, R0, 0x3, !P5 ;  /* 0x000000030000780c */ /* 0x000fd60006f05670 */
[----:B------:R-:W-:Y:S05]  /*0280*/  @P1 BRA `(.L_x_5) ;  /* 0x0000000000201947 */ /* 0x000fea0003800000 */
[----:B------:R-:W3:Y:S02]  /*0290*/  LDCU.64 UR6, c[0x0][0x348] ;  /* 0x00006900ff0677ac */ /* 0x000ee40008000a00 */
[----:B---3--:R-:W-:Y:S02]  /*02a0*/  UIADD3 UR10, UP1, UPT, UR6, 0x80, URZ ;  /* 0x00000080060a7890 */ /* 0x008fe4000ff3e0ff */
[----:B------:R-:W-:Y:S02]  /*02b0*/  UIADD3 UR6, UP0, UPT, UR6, 0x180, URZ ;  /* 0x0000018006067890 */ /* 0x000fe4000ff1e0ff */
[----:B------:R-:W-:Y:S02]  /*02c0*/  UIADD3.X UR11, UPT, UPT, URZ, UR7, URZ, UP1, !UPT ;  /* 0x00000007ff0b7290 */ /* 0x000fe40008ffe4ff */
[----:B------:R-:W-:-:S07]  /*02d0*/  UIADD3.X UR7, UPT, UPT, URZ, UR7, URZ, UP0, !UPT ;  /* 0x00000007ff077290 */ /* 0x000fce00087fe4ff */
[----:B------:R3:W-:Y:S02]  /*02e0*/  UTMACCTL.PF [UR10] ;  /* 0x000000000a0079b9 */ /* 0x0007e40008040000 */
[----:B------:R3:W-:Y:S02]  /*02f0*/  UTMACCTL.PF [UR6] ;  /* 0x00000000060079b9 */ /* 0x0007e40008040000 */
[----:B---3--:R-:W-:Y:S01]  /*0300*/  NOP ;  /* 0x0000000000007918 */ /* 0x008fe20000000000 */
.L_x_5:
[----:B------:R-:W-:Y:S05]  /*0310*/  BSYNC.RECONVERGENT B0 ;  /* 0x0000000000007941 */ /* 0x000fea0003800200 */
.L_x_4:
[----:B------:R-:W-:Y:S04]  /*0320*/  BSSY.RECONVERGENT B0, `(.L_x_6) ;  /* 0x000000a000007945 */ /* 0x000fe80003800200 */
        /* <DEDUP_REMOVED lines=9> */
.L_x_7:
[----:B------:R-:W-:Y:S05]  /*03c0*/  BSYNC.RECONVERGENT B0 ;  /* 0x0000000000007941 */ /* 0x000fea0003800200 */
.L_x_6:
[----:B------:R-:W3:Y:S01]  /*03d0*/  LDCU.64 UR6, c[0x0][0x888] ;  /* 0x00011100ff0677ac */ /* 0x000ee20008000a00 */
[----:B------:R-:W-:Y:S02]  /*03e0*/  UISETP.EQ.U32.AND UP1, UPT, UR4, URZ, UPT ;  /* 0x000000ff0400728c */ /* 0x000fe4000bf22070 */
[----:B------:R-:W-:Y:S02]  /*03f0*/  UPLOP3.LUT UP2, UPT, UPT, UPT, UPT, 0x80, 0x8 ;  /* 0x000000000008789c */ /* 0x000fe40003f4f070 */
[----:B---3--:R-:W-:-:S04]  /*0400*/  UISETP.NE.U32.AND UP0, UPT, UR6, URZ, UPT ;  /* 0x000000ff0600728c */ /* 0x008fc8000bf05070 */
[----:B------:R-:W-:-:S04]  /*0410*/  UISETP.NE.AND.EX UP0, UPT, UR7, URZ, UPT, UP0 ;  /* 0x000000ff0700728c */ /* 0x000fc8000bf05300 */
[----:B------:R-:W-:-:S04]  /*0420*/  UISETP.EQ.OR.EX UP3, UPT, UR5, URZ, !UP0, UP1 ;  /* 0x000000ff0500728c */ /* 0x000fc8000c762710 */
[----:B------:R-:W-:-:S05]  /*0430*/  UP2UR UR50, UPR, URZ, 0x8 ;  /* 0x00000008ff327883 */ /* 0x000fca0008000000 */
[----:B------:R-:W-:Y:S07]  /*0440*/  BRA.U !UP3, `(.L_x_8) ;  /* 0x000000010b207547 */ /* 0x000fee000b800000 */
[----:B------:R-:W-:Y:S01]  /*0450*/  UISETP.NE.U32.AND UP2, UPT, UR4, URZ, UPT ;  /* 0x000000ff0400728c */ /* 0x000fe2000bf45070 */
[----:B-----5:R-:W-:Y:S01]  /*0460*/  FSETP.NEU.AND P0, PT, R49, RZ, PT ;  /* 0x000000ff3100720b */ /* 0x020fe20003f0d000 */
[----:B------:R-:W-:Y:S02]  /*0470*/  USEL UR4, URZ, 0xffffffff, UP0 ;  /* 0xffffffffff047887 */ /* 0x000fe40008000000 */
[----:B------:R-:W-:-:S10]  /*0480*/  UISETP.NE.AND.EX UP2, UPT, UR5, URZ, UPT, UP2 ;  /* 0x000000ff0500728c */ /* 0x000fd4000bf45320 */
[----:B------:R-:W-:Y:S01]  /*0490*/  VOTEU.ANY UP1, P0 ;  /* 0x0000000000ff7886 */ /* 0x000fe20000020100 */
[----:B------:R-:W-:-:S04]  /*04a0*/  @!UP2 USEL UR4, URZ, 0xffffffff, UP1 ;  /* 0xffffffffff04a887 */ /* 0x000fc80008800000 */
[----:B------:R-:W-:-:S04]  /*04b0*/  ULOP3.LUT UR4, UR4, 0x1, URZ, 0xc0, !UPT ;  /* 0x0000000104047892 */ /* 0x000fc8000f8ec0ff */
[----:B------:R-:W-:-:S11]  /*04c0*/  UISETP.NE.U32.AND UP2, UPT, UR4, 0x1, UPT ;  /* 0x000000010400788c */ /* 0x000fd6000bf45070 */
.L_x_8:
[----:B-12---:R-:W1:Y:S01]  /*04d0*/  SHFL.IDX PT, R2, R92, RZ, 0x1f ;  /* 0x00001fff5c027589 */ /* 0x006e6200000e0000 */
[----:B------:R-:W-:-:S04]  /*04e0*/  UISETP.NE.AND UP1, UPT, UR8, 0x2, UPT ;  /* 0x000000020800788c */ /* 0x000fc8000bf25270 */
[----:B------:R-:W-:Y:S01]  /*04f0*/  USEL UR6, URZ, 0x1, UP1 ;  /* 0x00000001ff067887 */ /* 0x000fe20008800000 */
[----:B-1----:R-:W-:-:S13]  /*0500*/  ISETP.NE.AND P0, PT, R2, RZ, PT ;  /* 0x000000ff0200720c */ /* 0x002fda0003f05270 */
[----:B------:R-:W-:Y:S05]  /*0510*/  @P0 BRA `(.L_x_9) ;  /* 0x0000000000580947 */ /* 0x000fea0003800000 */
[----:B------:R-:W1:Y:S01]  /*0520*/  S2UR UR5, SR_CgaCtaId ;  /* 0x00000000000579c3 */ /* 0x000e620000008800 */
[----:B------:R-:W-:Y:S01]  /*0530*/  UMOV UR7, 0x400 ;  /* 0x0000040000077882 */ /* 0x000fe20000000000 */
[----:B------:R-:W-:Y:S01]  /*0540*/  UMOV UR4, 0x1 ;  /* 0x0000000100047882 */ /* 0x000fe20000000000 */
[----:B------:R-:W-:Y:S01]  /*0550*/  ELECT P0, URZ, PT ;  /* 0x0000000000ff782f */ /* 0x000fe20003800000 */
[----:B------:R-:W-:-:S04]  /*0560*/  UIADD3 UR10, UPT, UPT, -UR4, 0x100000, URZ ;  /* 0x00100000040a7890 */ /* 0x000fc8000fffe1ff */
[----:B------:R-:W-:Y:S02]  /*0570*/  USHF.L.U32 UR11, UR10, 0xb, URZ ;  /* 0x0000000b0a0b7899 */ /* 0x000fe400080006ff */
[----:B------:R-:W-:Y:S02]  /*0580*/  USHF.L.U32 UR10, UR10, 0x1, URZ ;  /* 0x000000010a0a7899 */ /* 0x000fe400080006ff */
[----:B-1----:R-:W-:Y:S01]  /*0590*/  ULEA UR5, UR5, UR7, 0x18 ;  /* 0x0000000705057291 */ /* 0x002fe2000f8ec0ff */
[----:B------:R-:W1:Y:S11]  /*05a0*/  FENCE.VIEW.ASYNC.S ;  /* 0x00000000000073c6 */ /* 0x000e760000000000 */
[----:B-1----:R1:W2:Y:S01]  /*05b0*/  SYNCS.EXCH.64 URZ, [UR5], UR10 ;  /* 0x0000000a05ff75b2 */ /* 0x0022a20008000100 */
[----:B------:R1:W3:Y:S01]  /*05c0*/  SYNCS.EXCH.64 URZ, [UR5+0x30], UR10 ;  /* 0x0000300a05ff75b2 */ /* 0x0002e20008000100 */
[----:B------:R1:W4:Y:S01]  /*05d0*/  SYNCS.EXCH.64 URZ, [UR5+0x8], UR10 ;  /* 0x0000080a05ff75b2 */ /* 0x0003220008000100 */
[----:B------:R1:W1:Y:S01]  /*05e0*/  SYNCS.EXCH.64 URZ, [UR5+0x38], UR10 ;  /* 0x0000380a05ff75b2 */ /* 0x0002620008000100 */
        /* <DEDUP_REMOVED lines=8> */
[----:B------:R-:W-:Y:S01]  /*0670*/  NOP ;  /* 0x0000000000007918 */ /* 0x000fe20000000000 */
.L_x_9:
[----:B------:R-:W2:Y:S01]  /*0680*/  SHFL.IDX PT, R2, R92, RZ, 0x1f ;  /* 0x00001fff5c027589 */ /* 0x000ea200000e0000 */
[----:B------:R-:W-:Y:S01]  /*0690*/  NOP ;  /* 0x0000000000007918 */ /* 0x000fe20000000000 */
[----:B--2---:R-:W-:-:S13]  /*06a0*/  ISETP.NE.AND P0, PT, R2, 0x1, PT ;  /* 0x000000010200780c */ /* 0x004fda0003f05270 */
[----:B------:R-:W-:Y:S05]  /*06b0*/  @P0 BRA `(.L_x_10) ;  /* 0x0000000000580947 */ /* 0x000fea0003800000 */
[----:B------:R-:W2:Y:S01]  /*06c0*/  S2UR UR7, SR_CgaCtaId ;  /* 0x00000000000779c3 */ /* 0x000ea20000008800 */
[----:B------:R-:W-:Y:S01]  /*06d0*/  UMOV UR9, 0x400 ;  /* 0x0000040000097882 */ /* 0x000fe20000000000 */
[----:B-1----:R-:W-:Y:S01]  /*06e0*/  UMOV UR5, 0x20 ;  /* 0x0000002000057882 */ /* 0x002fe20000000000 */
[----:B------:R-:W-:Y:S01]  /*06f0*/  UMOV UR4, 0x80 ;  /* 0x0000008000047882 */ /* 0x000fe20000000000 */
[----:B------:R-:W-:-:S04]  /*0700*/  UIADD3 UR10, UPT, UPT, -UR5, 0x100000, URZ ;  /* 0x00100000050a7890 */ /* 0x000fc8000fffe1ff */
[----:B------:R-:W-:Y:S02]  /*0710*/  USHF.L.U32 UR11, UR10, 0xb, URZ ;  /* 0x0000000b0a0b7899 */ /* 0x000fe400080006ff */
[----:B------:R-:W-:Y:S02]  /*0720*/  USHF.L.U32 UR10, UR10, 0x1, URZ ;  /* 0x000000010a0a7899 */ /* 0x000fe400080006ff */
[----:B------:R-:W-:-:S04]  /*0730*/  UIADD3 UR4, UPT, UPT, -UR4, 0x100000, URZ ;  /* 0x0010000004047890 */ /* 0x000fc8000fffe1ff */
[----:B------:R-:W-:Y:S02]  /*0740*/  USHF.L.U32 UR5, UR4, 0xb, URZ ;  /* 0x0000000b04057899 */ /* 0x000fe400080006ff */
[----:B------:R-:W-:Y:S01]  /*0750*/  USHF.L.U32 UR4, UR4, 0x1, URZ ;  /* 0x0000000104047899 */ /* 0x000fe200080006ff */
[----:B------:R-:W-:Y:S01]  /*0760*/  ELECT P0, URZ, PT ;  /* 0x0000000000ff782f */ /* 0x000fe20003800000 */
[----:B--2---:R-:W-:Y:S01]  /*0770*/  ULEA UR7, UR7, UR9, 0x18 ;  /* 0x0000000907077291 */ /* 0x004fe2000f8ec0ff */
[----:B------:R-:W1:Y:S11]  /*0780*/  FENCE.VIEW.ASYNC.S ;  /* 0x00000000000073c6 */ /* 0x000e760000000000 */
[----:B-1----:R2:W1:Y:S01]  /*0790*/  SYNCS.EXCH.64 URZ, [UR7+0x60], UR10 ;  /* 0x0000600a07ff75b2 */ /* 0x0024620008000100 */
[----:B------:R2:W1:Y:S01]  /*07a0*/  SYNCS.EXCH.64 URZ, [UR7+0x80], UR4 ;  /* 0x0000800407ff75b2 */ /* 0x0004620008000100 */
[----:B------:R2:W1:Y:S01]  /*07b0*/  SYNCS.EXCH.64 URZ, [UR7+0x68], UR10 ;  /* 0x0000680a07ff75b2 */ /* 0x0004620008000100 */
[----:B------:R2:W1:Y:S01]  /*07c0*/  SYNCS.EXCH.64 URZ, [UR7+0x88], UR4 ;  /* 0x0000880407ff75b2 */ /* 0x0004620008000100 */
[----:B------:R2:W1:Y:S01]  /*07d0*/  SYNCS.EXCH.64 URZ, [UR7+0x70], UR10 ;  /* 0x0000700a07ff75b2 */ /* 0x0004620008000100 */
[----:B------:R2:W1:Y:S01]  /*07e0*/  SYNCS.EXCH.64 URZ, [UR7+0x90], UR4 ;  /* 0x0000900407ff75b2 */ /* 0x0004620008000100 */
[----:B------:R2:W1:Y:S01]  /*07f0*/  SYNCS.EXCH.64 URZ, [UR7+0x78], UR10 ;  /* 0x0000780a07ff75b2 */ /* 0x0004620008000100 */
[----:B------:R2:W1:Y:S02]  /*0800*/  SYNCS.EXCH.64 URZ, [UR7+0x98], UR4 ;  /* 0x0000980407ff75b2 */ /* 0x0004640008000100 */
[----:B--2---:R-:W-:Y:S01]  /*0810*/  NOP ;  /* 0x0000000000007918 */ /* 0x004fe20000000000 */
.L_x_10:
[----:B------:R-:W2:Y:S01]  /*0820*/  SHFL.IDX PT, R2, R92, RZ, 0x1f ;  /* 0x00001fff5c027589 */ /* 0x000ea200000e0000 */
[----:B------:R-:W-:Y:S01]  /*0830*/  NOP ;  /* 0x0000000000007918 */ /* 0x000fe20000000000 */
[----:B--2---:R-:W-:-:S13]  /*0840*/  ISETP.NE.AND P0, PT, R2, 0x3, PT ;  /* 0x000000030200780c */ /* 0x004fda0003f05270 */
[----:B------:R-:W-:Y:S05]  /*0850*/  @P0 BRA `(.L_x_11) ;  /* 0x0000000000300947 */ /* 0x000fea0003800000 */
[----:B-1----:R-:W1:Y:S01]  /*0860*/  S2UR UR5, SR_CgaCtaId ;  /* 0x00000000000579c3 */ /* 0x002e620000008800 */
        /* <DEDUP_REMOVED lines=8> */
[----:B-1----:R2:W1:Y:S01]  /*08f0*/  SYNCS.EXCH.64 URZ, [UR5+0xa0], UR10 ;  /* 0x0000a00a05ff75b2 */ /* 0x0024620008000100 */
[----:B------:R2:W1:Y:S02]  /*0900*/  SYNCS.EXCH.64 URZ, [UR5+0xa8], UR10 ;  /* 0x0000a80a05ff75b2 */ /* 0x0004640008000100 */
[----:B--2---:R-:W-:Y:S01]  /*0910*/  NOP ;  /* 0x0000000000007918 */ /* 0x004fe20000000000 */
.L_x_11:
[----:B------:R-:W2:Y:S01]  /*0920*/  SHFL.IDX PT, R2, R92, RZ, 0x1f ;  /* 0x00001fff5c027589 */ /* 0x000ea200000e0000 */
[----:B------:R-:W-:Y:S01]  /*0930*/  NOP ;  /* 0x0000000000007918 */ /* 0x000fe20000000000 */
[----:B--2---:R-:W-:-:S13]  /*0940*/  ISETP.NE.AND P0, PT, R2, 0x4, PT ;  /* 0x000000040200780c */ /* 0x004fda0003f05270 */
[----:B------:R-:W-:Y:S05]  /*0950*/  @P0 BRA `(.L_x_12) ;  /* 0x00000000004c0947 */ /* 0x000fea0003800000 */
[----:B-1----:R-:W1:Y:S01]  /*0960*/  S2UR UR5, SR_CgaCtaId ;  /* 0x00000000000579c3 */ /* 0x002e620000008800 */
[----:B------:R-:W-:Y:S01]  /*0970*/  UMOV UR9, 0x100 ;  /* 0x0000010000097882 */ /* 0x000fe20000000000 */
[----:B------:R-:W-:Y:S01]  /*0980*/  UMOV UR7, 0x400 ;  /* 0x0000040000077882 */ /* 0x000fe20000000000 */
[----:B------:R-:W-:Y:S01]  /*0990*/  USEL UR9, UR9, 0xe0, UP2 ;  /* 0x000000e009097887 */ /* 0x000fe20009000000 */
[----:B------:R-:W-:Y:S01]  /*09a0*/  UMOV UR4, 0x1 ;  /* 0x0000000100047882 */ /* 0x000fe20000000000 */
[----:B------:R-:W-:Y:S01]  /*09b0*/  ELECT P0, URZ, PT ;  /* 0x0000000000ff782f */ /* 0x000fe20003800000 */
[----:B------:R-:W-:-:S04]  /*09c0*/  UIADD3 UR10, UPT, UPT, -UR4, 0x100000, URZ ;  /* 0x00100000040a7890 */ /* 0x000fc8000fffe1ff */
[----:B------:R-:W-:Y:S02]  /*09d0*/  USHF.L.U32 UR11, UR10, 0xb, URZ ;  /* 0x0000000b0a0b7899 */ /* 0x000fe400080006ff */
[----:B------:R-:W-:Y:S02]  /*09e0*/  USHF.L.U32 UR10, UR10, 0x1, URZ ;  /* 0x000000010a0a7899 */ /* 0x000fe400080006ff */
[----:B------:R-:W-:-:S04]  /*09f0*/  UIADD3 UR12, UPT, UPT, -UR9, 0x100000, URZ ;  /* 0x00100000090c7890 */ /* 0x000fc8000fffe1ff */
[----:B------:R-:W-:Y:S02]  /*0a00*/  USHF.L.U32 UR13, UR12, 0xb, URZ ;  /* 0x0000000b0c0d7899 */ /* 0x000fe400080006ff */
[----:B------:R-:W-:Y:S02]  /*0a10*/  USHF.L.U32 UR12, UR12, 0x1, URZ ;  /* 0x000000010c0c7899 */ /* 0x000fe400080006ff */
[----:B-1----:R-:W-:Y:S01]  /*0a20*/  ULEA UR5, UR5, UR7, 0x18 ;  /* 0x0000000705057291 */ /* 0x002fe2000f8ec0ff */
[----:B------:R-:W1:Y:S11]  /*0a30*/  FENCE.VIEW.ASYNC.S ;  /* 0x00000000000073c6 */ /* 0x000e760000000000 */
[----:B-1----:R2:W1:Y:S01]  /*0a40*/  SYNCS.EXCH.64 URZ, [UR5+0xb0], UR10 ;  /* 0x0000b00a05ff75b2 */ /* 0x0024620008000100 */
[----:B------:R2:W1:Y:S01]  /*0a50*/  SYNCS.EXCH.64 URZ, [UR5+0xc0], UR12 ;  /* 0x0000c00c05ff75b2 */ /* 0x0004620008000100 */
[----:B------:R2:W1:Y:S01]  /*0a60*/  SYNCS.EXCH.64 URZ, [UR5+0xb8], UR10 ;  /* 0x0000b80a05ff75b2 */ /* 0x0004620008000100 */
[----:B------:R2:W1:Y:S02]  /*0a70*/  SYNCS.EXCH.64 URZ, [UR5+0xc8], UR12 ;  /* 0x0000c80c05ff75b2 */ /* 0x0004640008000100 */
[----:B--2---:R-:W-:Y:S01]  /*0a80*/  NOP ;  /* 0x0000000000007918 */ /* 0x004fe20000000000 */
.L_x_12:
        /* <DEDUP_REMOVED lines=26> */
.L_x_13:
        /* <DEDUP_REMOVED lines=18> */
.L_x_14:
[----:B-1----:R-:W1:Y:S01]  /*0d50*/  S2UR UR5, SR_CTAID.X ;  /* 0x00000000000579c3 */ /* 0x002e620000002500 */
[----:B------:R-:W-:-:S05]  /*0d60*/  CS2R.32 R87, SR_CgaSize ;  /* 0x0000000000577805 */ /* 0x000fca0000008a00 */
[----:B------:R-:W-:-:S05]  /*0d70*/  IMAD R87, R87, -0xa0, RZ ;  /* 0xffffff6057577824 */ /* 0x000fca00078e02ff */
[----:B------:R-:W-:-:S14]  /*0d80*/  R2UR UR9, R87 ;  /* 0x00000000570972ca */ /* 0x000fdc00000e0000 */
[----:B------:R-:W2:Y:S01]  /*0d90*/  LDCU UR9, c[0x0][UR9+0x2b0] ;  /* 0x00005600090977ac */ /* 0x000ea20008000800 */
[----:B------:R-:W-:Y:S01]  /*0da0*/  NOP ;  /* 0x0000000000007918 */ /* 0x000fe20000000000 */
[----:B------:R-:W-:-:S05]  /*0db0*/  CS2R.32 R87, SR_CgaSize ;  /* 0x0000000000577805 */ /* 0x000fca0000008a00 */
[----:B------:R-:W-:-:S05]  /*0dc0*/  IMAD R87, R87, -0xa0, RZ ;  /* 0xffffff6057577824 */ /* 0x000fca00078e02ff */
[----:B------:R-:W-:-:S14]  /*0dd0*/  R2UR UR7, R87 ;  /* 0x00000000570772ca */ /* 0x000fdc00000e0000 */
[----:B------:R-:W3:Y:S01]  /*0de0*/  LDCU UR7, c[0x0][UR7+0x2b4] ;  /* 0x00005680070777ac */ /* 0x000ee20008000800 */
[----:B------:R-:W4:Y:S08]  /*0df0*/  S2UR UR4, SR_CTAID.Y ;  /* 0x00000000000479c3 */ /* 0x000f300000002600 */
[----:B------:R-:W3:Y:S01]  /*0e00*/  LDC R10, c[0x0][0xb24] ;  /* 0x0002c900ff0a7b82 */ /* 0x000ee20000000800 */
[----:B-1----:R-:W-:-:S02]  /*0e10*/  I2FP.F32.U32 R87, UR5 ;  /* 0x0000000500577c45 */ /* 0x002fc40008201000 */
[----:B------:R-:W-:-:S05]  /*0e20*/  CS2R.32 R3, SR_CgaSize ;  /* 0x0000000000037805 */ /* 0x000fca0000008a00 */
[----:B------:R-:W-:-:S06]  /*0e30*/  IMAD R3, R3, -0xa0, RZ ;  /* 0xffffff6003037824 */ /* 0x000fcc00078e02ff */
[----:B------:R-:W1:Y:S01]  /*0e40*/  LDC R3, c[0x0][R3+0x2a0] ;  /* 0x0000a80003037b82 */ /* 0x000e620000000800 */
[----:B------:R-:W-:Y:S01]  /*0e50*/  MOV R15, UR5 ;  /* 0x00000005000f7c02 */ /* 0x000fe20008000f00 */
[----:B--2---:R-:W-:Y:S01]  /*0e60*/  FMUL R87, R87, UR9 ;  /* 0x0000000957577c20 */ /* 0x004fe20008400000 */
[----:B----4-:R-:W-:Y:S02]  /*0e70*/  I2FP.F32.U32 R86, UR4 ;  /* 0x0000000400567c45 */ /* 0x010fe40008201000 */
[----:B------:R-:W-:-:S05]  /*0e80*/  CS2R.32 R2, SR_CgaSize ;  /* 0x0000000000027805 */ /* 0x000fca0000008a00 */
[----:B------:R-:W-:-:S06]  /*0e90*/  IMAD R2, R2, -0xa0, RZ ;  /* 0xffffff6002027824 */ /* 0x000fcc00078e02ff */
[----:B------:R-:W2:Y:S01]  /*0ea0*/  LDC R2, c[0x0][R2+0x2a4] ;  /* 0x0000a90002027b82 */ /* 0x000ea20000000800 */
[----:B------:R-:W-:Y:S01]  /*0eb0*/  MOV R14, UR4 ;  /* 0x00000004000e7c02 */ /* 0x000fe20008000f00 */
[----:B------:R-:W4:Y:S01]  /*0ec0*/  F2I.U32.TRUNC.NTZ R87, R87 ;  /* 0x0000005700577305 */ /* 0x000f22000020f000 */
[----:B---3--:R-:W-:-:S05]  /*0ed0*/  FMUL R86, R86, UR7 ;  /* 0x0000000756567c20 */ /* 0x008fca0008400000 */
[----:B------:R-:W-:Y:S01]  /*0ee0*/  BAR.SYNC.DEFER_BLOCKING 0x0 ;  /* 0x0000000000007b1d */ /* 0x000fe20000010000 */
[----:B------:R-:W-:-:S05]  /*0ef0*/  ISETP.GE.AND P0, PT, R10, 0x1, PT ;  /* 0x000000010a00780c */ /* 0x000fca0003f06270 */
[----:B------:R-:W3:Y:S02]  /*0f00*/  F2I.U32.TRUNC.NTZ R86, R86 ;  /* 0x0000005600567305 */ /* 0x000ee4000020f000 */
[----:B------:R-:W2:Y:S01]  /*0f10*/  S2UR UR36, SR_CTAID.Z ;  /* 0x00000000002479c3 */ /* 0x000ea20000002700 */
[----:B----4-:R-:W-:-:S05]  /*0f20*/  IADD3 R87, PT, PT, -R87, RZ, RZ ;  /* 0x000000ff57577210 */ /* 0x010fca0007ffe1ff */
[----:B-1----:R-:W-:Y:S01]  /*0f30*/  IMAD R87, R3, R87, UR5 ;  /* 0x0000000503577e24 */ /* 0x002fe2000f8e0257 */
[----:B---3--:R-:W-:-:S05]  /*0f40*/  IADD3 R86, PT, PT, -R86, RZ, RZ ;  /* 0x000000ff56567210 */ /* 0x008fca0007ffe1ff */
[----:B--2---:R-:W-:Y:S01]  /*0f50*/  IMAD R86, R2, R86, UR4 ;  /* 0x0000000402567e24 */ /* 0x004fe2000f8e0256 */
[----:B------:R-:W-:Y:S06]  /*0f60*/  @!P0 BRA `(.L_x_15) ;  /* 0x0000000000b88947 */ /* 0x000fec0003800000 */
[----:B------:R-:W1:Y:S01]  /*0f70*/  LDC.64 R4, c[0x0][0xb18] ;  /* 0x0002c600ff047b82 */ /* 0x000e620000000a00 */
[----:B------:R-:W-:-:S07]  /*0f80*/  ISETP.NE.AND P0, PT, R10, 0x1, PT ;  /* 0x000000010a00780c */ /* 0x000fce0003f05270 */
[----:B------:R-:W2:Y:S08]  /*0f90*/  LDC R9, c[0x0][0xb0c] ;  /* 0x0002c300ff097b82 */ /* 0x000eb00000000800 */
[----:B------:R-:W3:Y:S08]  /*0fa0*/  LDC R12, c[0x0][0x370] ;  /* 0x0000dc00ff0c7b82 */ /* 0x000ef00000000800 */
[----:B------:R-:W4:Y:S01]  /*0fb0*/  LDC R11, c[0x0][0x374] ;  /* 0x0000dd00ff0b7b82 */ /* 0x000f220000000800 */
[----:B-1----:R-:W-:-:S07]  /*0fc0*/  ISETP.NE.AND P1, PT, R4, 0x1, PT ;  /* 0x000000010400780c */ /* 0x002fce0003f25270 */
[----:B------:R-:W3:Y:S01]  /*0fd0*/  LDC.64 R6, c[0x0][0xb10] ;  /* 0x0002c400ff067b82 */ /* 0x000ee20000000a00 */
[----:B--2---:R-:W-:-:S07]  /*0fe0*/  ISETP.NE.AND P2, PT, R9, 0x1, PT ;  /* 0x000000010900780c */ /* 0x004fce0003f45270 */
[----:B------:R-:W1:Y:S08]  /*0ff0*/  LDC R8, c[0x0][0xb20] ;  /* 0x0002c800ff087b82 */ /* 0x000e700000000800 */
[----:B------:R-:W2:Y:S01]  /*1000*/  LDC.64 R2, c[0x0][0xb28] ;  /* 0x0002ca00ff027b82 */ /* 0x000ea20000000a00 */
[----:B----4-:R-:W-:-:S04]  /*1010*/  IMAD.HI.U32 R13, R11, R5, RZ ;  /* 0x000000050b0d7227 */ /* 0x010fc800078e00ff */
[----:B------:R-:W-:-:S04]  /*1020*/  IMAD.HI.U32 R5, R14, R5, RZ ;  /* 0x000000050e057227 */ /* 0x000fc800078e00ff */
[----:B---3--:R-:W-:-:S05]  /*1030*/  IMAD.HI.U32 R16, R12, R6, RZ ;  /* 0x000000060c107227 */ /* 0x008fca00078e00ff */
[-C--:B------:R-:W-:Y:S01]  /*1040*/  @P2 SHF.R.U32.HI R12, RZ, R7.reuse, R16 ;  /* 0x00000007ff0c2219 */ /* 0x080fe20000011610 */
[----:B------:R-:W-:Y:S01]  /*1050*/  IMAD.HI.U32 R16, R15, R6, RZ ;  /* 0x000000060f107227 */ /* 0x000fe200078e00ff */
[-C--:B-1----:R-:W-:Y:S02]  /*1060*/  @P1 SHF.R.U32.HI R11, RZ, R8.reuse, R13 ;  /* 0x00000008ff0b1219 */ /* 0x082fe4000001160d */
[----:B------:R-:W-:Y:S02]  /*1070*/  SHF.R.U32.HI R5, RZ, R8, R5 ;  /* 0x00000008ff057219 */ /* 0x000fe40000011605 */
[----:B------:R-:W-:Y:S02]  /*1080*/  SHF.R.U32.HI R16, RZ, R7, R16 ;  /* 0x00000007ff107219 */ /* 0x000fe40000011610 */
[----:B------:R-:W-:Y:S01]  /*1090*/  SEL R5, R14, R5, !P1 ;  /* 0x000000050e057207 */ /* 0x000fe20004800000 */
[----:B--2---:R-:W-:Y:S01]  /*10a0*/  IMAD.HI.U32 R13, R11, R2, RZ ;  /* 0x000000020b0d7227 */ /* 0x004fe200078e00ff */
[----:B------:R-:W-:-:S03]  /*10b0*/  SEL R16, R15, R16, !P2 ;  /* 0x000000100f107207 */ /* 0x000fc60005000000 */
[----:B------:R-:W-:Y:S01]  /*10c0*/  IMAD.HI.U32 R6, R12, R2, RZ ;  /* 0x000000020c067227 */ /* 0x000fe200078e00ff */
[----:B------:R-:W-:-:S04]  /*10d0*/  @P0 SHF.R.U32.HI R11, RZ, R3, R13 ;  /* 0x00000003ff0b0219 */ /* 0x000fc8000001160d */
[----:B------:R-:W-:Y:S01]  /*10e0*/  @P0 SHF.R.U32.HI R12, RZ, R3, R6 ;  /* 0x00000003ff0c0219 */ /* 0x000fe20000011606 */
[----:B------:R-:W-:-:S04]  /*10f0*/  IMAD R11, R11, R10, RZ ;  /* 0x0000000a0b0b7224 */ /* 0x000fc800078e02ff */
[----:B------:R-:W-:Y:S01]  /*1100*/  IMAD R6, R12, R10, RZ ;  /* 0x0000000a0c067224 */ /* 0x000fe200078e02ff */
[----:B------:R-:W-:-:S04]  /*1110*/  ISETP.GE.AND P1, PT, R5, R11, PT ;  /* 0x0000000b0500720c */ /* 0x000fc80003f26270 */
[----:B------:R-:W-:Y:S01]  /*1120*/  ISETP.GE.OR P1, PT, R16, R6, P1 ;  /* 0x000000061000720c */ /* 0x000fe20000f26670 */
[----:B------:R-:W-:-:S05]  /*1130*/  IMAD.HI.U32 R6, R5, R2, RZ ;  /* 0x0000000205067227 */ /* 0x000fca00078e00ff */
[----:B------:R-:W-:-:S04]  /*1140*/  SHF.R.U32.HI R6, RZ, R3, R6 ;  /* 0x00000003ff067219 */ /* 0x000fc80000011606 */
[----:B------:R-:W-:-:S03]  /*1150*/  SEL R6, R5, R6, !P0 ;  /* 0x0000000605067207 */ /* 0x000fc60004000000 */
[----:B------:R-:W-:Y:S01]  /*1160*/  @!P1 IMAD.HI.U32 R7, R16, R2, RZ ;  /* 0x0000000210079227 */ /* 0x000fe200078e00ff */
[----:B------:R-:W-:-:S04]  /*1170*/  IADD3 R2, PT, PT, -R6, RZ, RZ ;  /* 0x000000ff06027210 */ /* 0x000fc80007ffe1ff */
[----:B------:R-:W-:Y:S01]  /*1180*/  @!P1 SHF.R.U32.HI R3, RZ, R3, R7 ;  /* 0x00000003ff039219 */ /* 0x000fe20000011607 */
[----:B------:R-:W-:Y:S01]  /*1190*/  IMAD R2, R10, R2, R5 ;  /* 0x000000020a027224 */ /* 0x000fe200078e0205 */
[----:B------:R-:W-:Y:S02]  /*11a0*/  IADD3 R7, PT, PT, -R5, RZ, RZ ;  /* 0x000000ff05077210 */ /* 0x000fe40007ffe1ff */
[----:B------:R-:W-:-:S03]  /*11b0*/  @!P1 SEL R3, R16, R3, !P0 ;  /* 0x0000000310039207 */ /* 0x000fc60004000000 */
[----:B------:R-:W-:Y:S02]  /*11c0*/  IMAD R7, R4, R7, R14 ;  /* 0x0000000704077224 */ /* 0x000fe400078e020e */
[--C-:B------:R-:W-:Y:S02]  /*11d0*/  @!P1 IMAD.IADD R6, R6, 0x1, -R3.reuse ;  /* 0x0000000106069824 */ /* 0x100fe400078e0a03 */
[----:B------:R-:W-:Y:S01]  /*11e0*/  @!P1 IMAD R3, R2, R12, R3 ;  /* 0x0000000c02039224 */ /* 0x000fe200078e0203 */
[----:B------:R-:W-:Y:S01]  /*11f0*/  IADD3 R2, PT, PT, -R16, RZ, RZ ;  /* 0x000000ff10027210 */ /* 0x000fe20007ffe1ff */
[----:B------:R-:W-:Y:S02]  /*1200*/  @!P1 IMAD R5, R6, R10, R16 ;  /* 0x0000000a06059224 */ /* 0x000fe400078e0210 */
[----:B------:R-:W-:Y:S02]  /*1210*/  @!P1 IMAD.MOV.U32 R16, RZ, RZ, R3 ;  /* 0x000000ffff109224 */ /* 0x000fe400078e0003 */
[----:B------:R-:W-:-:S02]  /*1220*/  IMAD R2, R9, R2, R15 ;  /* 0x0000000209027224 */ /* 0x000fc400078e020f */
[----:B------:R-:W-:Y:S02]  /*1230*/  IMAD R14, R5, R4, R7 ;  /* 0x00000004050e7224 */ /* 0x000fe400078e0207 */
[----:B------:R-:W-:Y:S02]  /*1240*/  IMAD R15, R16, R9, R2 ;  /* 0x00000009100f7224 */ /* 0x000fe400078e0202 */
.L_x_15:
[----:B------:R-:W1:Y:S01]  /*1250*/  LDCU UR4, c[0x0][0xb30] ;  /* 0x00016600ff0477ac */ /* 0x000e620008000800 */
[----:B------:R-:W2:Y:S08]  /*1260*/  S2UR UR37, SR_CgaCtaId ;  /* 0x00000000002579c3 */ /* 0x000eb00000008800 */
[----:B------:R-:W3:Y:S01]  /*1270*/  LDC R40, c[0x0][0xb24] ;  /* 0x0002c900ff287b82 */ /* 0x000ee20000000800 */
[----:B-1----:R-:W-:-:S09]  /*1280*/  UISETP.NE.AND UP1, UPT, UR4, 0x1, UPT ;  /* 0x000000010400788c */ /* 0x002fd2000bf25270 */
[----:B--2---:R-:W-:Y:S05]  /*1290*/  BRA.U UP1, `(.L_x_16) ;  /* 0x0000000101407547 */ /* 0x004fea000b800000 */
[----:B------:R-:W1:Y:S08]  /*12a0*/  LDC.64 R4, c[0x0][0xb10] ;  /* 0x0002c400ff047b82 */ /* 0x000e700000000a00 */
[----:B------:R-:W2:Y:S08]  /*12b0*/  LDC.64 R2, c[0x0][0xb18] ;  /* 0x0002c600ff027b82 */ /* 0x000eb00000000a00 */
[----:B------:R-:W4:Y:S08]  /*12c0*/  LDC R6, c[0x0][0xb20] ;  /* 0x0002c800ff067b82 */ /* 0x000f300000000800 */
[----:B------:R-:W3:Y:S01]  /*12d0*/  LDC R7, c[0x0][0xb0c] ;  /* 0x0002c300ff077b82 */ /* 0x000ee20000000800 */
[----:B-1----:R-:W-:-:S05]  /*12e0*/  IMAD.HI.U32 R4, R15, R4, RZ ;  /* 0x000000040f047227 */ /* 0x002fca00078e00ff */
[----:B------:R-:W-:Y:S01]  /*12f0*/  SHF.R.U32.HI R4, RZ, R5, R4 ;  /* 0x00000005ff047219 */ /* 0x000fe20000011604 */
[----:B--2---:R-:W-:Y:S01]  /*1300*/  IMAD.HI.U32 R3, R14, R3, RZ ;  /* 0x000000030e037227 */ /* 0x004fe200078e00ff */
[----:B------:R-:W-:-:S04]  /*1310*/  ISETP.NE.AND P0, PT, R2, 0x1, PT ;  /* 0x000000010200780c */ /* 0x000fc80003f05270 */
[----:B----4-:R-:W-:-:S04]  /*1320*/  SHF.R.U32.HI R3, RZ, R6, R3 ;  /* 0x00000006ff037219 */ /* 0x010fc80000011603 */
[----:B------:R-:W-:Y:S02]  /*1330*/  SEL R3, R14, R3, !P0 ;  /* 0x000000030e037207 */ /* 0x000fe40004000000 */
[----:B---3--:R-:W-:-:S04]  /*1340*/  ISETP.NE.AND P1, PT, R7, 0x1, PT ;  /* 0x000000010700780c */ /* 0x008fc80003f25270 */
[----:B------:R-:W-:-:S05]  /*1350*/  SEL R4, R15, R4, !P1 ;  /* 0x000000040f047207 */ /* 0x000fca0004800000 */
[----:B------:R-:W-:Y:S02]  /*1360*/  IMAD.IADD R5, R3, 0x1, -R4 ;  /* 0x0000000103057824 */ /* 0x000fe400078e0a04 */
[----:B------:R-:W-:Y:S02]  /*1370*/  IMAD.IADD R3, R4, 0x1, -R3 ;  /* 0x0000000104037824 */ /* 0x000fe400078e0a03 */
[----:B------:R-:W-:Y:S02]  /*1380*/  IMAD R15, R5, R7, R15 ;  /* 0x00000007050f7224 */ /* 0x000fe400078e020f */
[----:B------:R-:W-:-:S07]  /*1390*/  IMAD R14, R3, R2, R14 ;  /* 0x00000002030e7224 */ /* 0x000fce00078e020e */
.L_x_16:
[----:B------:R-:W-:Y:S01]  /*13a0*/  BAR.SYNC.DEFER_BLOCKING 0x0 ;  /* 0x0000000000007b1d */ /* 0x000fe20000010000 */
[----:B------:R-:W-:Y:S01]  /*13b0*/  UISETP.NE.AND UP1, UPT, UR8, 0x2, UPT ;  /* 0x000000020800788c */ /* 0x000fe2000bf25270 */
[----:B------:R-:W-:Y:S02]  /*13c0*/  ISETP.NE.OR P5, PT, R0, 0x2, !P5 ;  /* 0x000000020000780c */ /* 0x000fe40006fa5670 */
[----:B------:R-:W-:-:S06]  /*13d0*/  LOP3.LUT R2, R101, 0x1f, RZ, 0xc0, !PT ;  /* 0x0000001f65027812 */ /* 0x000fcc00078ec0ff */
[----:B------:R-:W-:Y:S05]  /*13e0*/  BRA.U UP1, `(.L_x_17) ;  /* 0x0000001101cc7547 */ /* 0x000fea000b800000 */
[----:B------:R-:W1:Y:S01]  /*13f0*/  LDCU UR13, c[0x0][0x38c] ;  /* 0x00007180ff0d77ac */ /* 0x000e620008000800 */
[----:B------:R-:W2:Y:S01]  /*1400*/  LDC R8, c[0x0][0x370] ;  /* 0x0000dc00ff087b82 */ /* 0x000ea20000000800 */
[----:B------:R-:W-:Y:S01]  /*1410*/  PLOP3.LUT P1, PT, PT, PT, UP2, 0x80, 0x8 ;  /* 0x000000000008781c */ /* 0x000fe20003f2f028 */
[----:B------:R-:W-:Y:S01]  /*1420*/  IMAD.MOV.U32 R17, RZ, RZ, 0x1 ;  /* 0x00000001ff117424 */ /* 0x000fe200078e00ff */
[----:B------:R-:W-:Y:S01]  /*1430*/  ISETP.EQ.OR P4, PT, R2, RZ, P5 ;  /* 0x000000ff0200720c */ /* 0x000fe20002f82670 */
[----:B------:R-:W-:Y:S01]  /*1440*/  IMAD.MOV.U32 R16, RZ, RZ, RZ ;  /* 0x000000ffff107224 */ /* 0x000fe200078e00ff */
[----:B------:R-:W-:Y:S02]  /*1450*/  PLOP3.LUT P1, PT, P1, PT, PT, 0x8, 0x80 ;  /* 0x000000000080781c */ /* 0x000fe40000f2e170 */
[----:B------:R-:W-:Y:S01]  /*1460*/  CS2R R12, SRZ ;  /* 0x00000000000c7805 */ /* 0x000fe2000001ff00 */
[----:B------:R-:W-:Y:S01]  /*1470*/  IMAD.MOV.U32 R11, RZ, RZ, 0x1 ;  /* 0x00000001ff0b7424 */ /* 0x000fe200078e00ff */
[----:B------:R-:W4:Y:S01]  /*1480*/  LDC R0, c[0x0][0x374] ;  /* 0x0000dd00ff007b82 */ /* 0x000f220000000800 */
[----:B------:R-:W2:Y:S01]  /*1490*/  LDCU.64 UR22, c[0x0][0x348] ;  /* 0x00006900ff1677ac */ /* 0x000ea20008000a00 */
[----:B------:R-:W-:Y:S01]  /*14a0*/  UMOV UR6, URZ ;  /* 0x000000ff00067c82 */ /* 0x000fe20008000000 */
[----:B-1----:R-:W-:-:S04]  /*14b0*/  UIADD3 UR5, UPT, UPT, UR13, 0x3f, URZ ;  /* 0x0000003f0d057890 */ /* 0x002fc8000fffe0ff */
[----:B------:R-:W-:-:S04]  /*14c0*/  USHF.R.S32.HI UR4, URZ, 0x1f, UR5 ;  /* 0x0000001fff047899 */ /* 0x000fc80008011405 */
[----:B------:R-:W-:-:S04]  /*14d0*/  ULEA.HI UR4, UR4, UR5, URZ, 0x6 ;  /* 0x0000000504047291 */ /* 0x000fc8000f8f30ff */
[----:B------:R-:W-:Y:S02]  /*14e0*/  USHF.R.S32.HI UR15, URZ, 0x6, UR4 ;  /* 0x00000006ff0f7899 */ /* 0x000fe40008011404 */
[----:B------:R-:W-:Y:S02]  /*14f0*/  UIADD3 UR4, UPT, UPT, UR13, -0x1, URZ ;  /* 0xffffffff0d047890 */ /* 0x000fe4000fffe0ff */
[----:B------:R-:W-:Y:S02]  /*1500*/  UISETP.LT.U32.AND UP0, UPT, UR15, 0x6, UPT ;  /* 0x000000060f00788c */ /* 0x000fe4000bf01070 */
[----:B------:R-:W-:Y:S02]  /*1510*/  UISETP.GE.U32.AND UP1, UPT, UR4, -0x7f, UPT ;  /* 0xffffff810400788c */ /* 0x000fe4000bf26070 */
[----:B------:R-:W-:Y:S02]  /*1520*/  USEL UR14, UR15, 0x6, UP0 ;  /* 0x000000060f0e7887 */ /* 0x000fe40008000000 */
[----:B------:R-:W-:-:S02]  /*1530*/  UIADD3 UR13, UPT, UPT, UR13, 0x7e, URZ ;  /* 0x0000007e0d0d7890 */ /* 0x000fc4000fffe0ff */
[----:B------:R-:W-:Y:S02]  /*1540*/  UIADD3 UR5, UPT, UPT, UR14, -0x1, URZ ;  /* 0xffffffff0e057890 */ /* 0x000fe4000fffe0ff */
[----:B------:R-:W-:-:S03]  /*1550*/  UIADD3 UR7, UPT, UPT, UR15, -UR14, URZ ;  /* 0x8000000e0f077290 */ /* 0x000fc6000fffe0ff */
[----:B------:R-:W-:-:S04]  /*1560*/  @UP1 UIADD3 UR5, UPT, UPT, UR14, URZ, URZ ;  /* 0x000000ff0e051290 */ /* 0x000fc8000fffe0ff */
[----:B--2---:R-:W-:-:S12]  /*1570*/  UIADD3 UR5, UPT, UPT, UR5, 0x1, URZ ;  /* 0x0000000105057890 */ /* 0x004fd8000fffe0ff */
.L_x_35:
[----:B------:R-:W-:Y:S01]  /*1580*/  UISETP.NE.AND UP0, UPT, UR37, URZ, UPT ;  /* 0x000000ff2500728c */ /* 0x000fe2000bf05270 */
[----:B------:R-:W1:Y:S08]  /*1590*/  S2UR UR37, SR_CgaCtaId ;  /* 0x00000000002579c3 */ /* 0x000e700000008800 */
[----:B------:R-:W-:Y:S05]  /*15a0*/  BRA.U UP0, `(.L_x_18) ;  /* 0x0000000100347547 */ /* 0x000fea000b800000 */
[----:B------:R-:W2:Y:S01]  /*15b0*/  S2R R2, SR_CgaCtaId ;  /* 0x0000000000027919 */ /* 0x000ea20000008800 */
[----:B------:R-:W-:-:S04]  /*15c0*/  MOV R3, 0x400 ;  /* 0x0000040000037802 */ /* 0x000fc80000000f00 */
[----:B--2---:R-:W-:Y:S02]  /*15d0*/  LEA R2, R2, R3, 0x18 ;  /* 0x0000000302027211 */ /* 0x004fe400078ec0ff */
[----:B------:R-:W-:-:S03]  /*15e0*/  SHF.L.U32 R3, R11, 0x1f, RZ ;  /* 0x0000001f0b037819 */ /* 0x000fc600000006ff */
[----:B------:R-:W-:-:S04]  /*15f0*/  IMAD R2, R12, 0x8, R2 ;  /* 0x000000080c027824 */ /* 0x000fc800078e0202 */
[----:B------:R-:W2:Y:S02]  /*1600*/  SYNCS.PHASECHK.TRANS64.TRYWAIT P0, [R2+URZ+0x120], R3 ;  /* 0x00012003020075a7 */ /* 0x000ea400080011ff */
[----:B--2---:R-:W-:Y:S05]  /*1610*/  @!P0 BRA `(.L_x_19) ;  /* 0x0000007800248947 */ /* 0x004fea0003800000 */
.L_x_133:
[----:B------:R-:W-:Y:S01]  /*1620*/  VIADD R12, R12, 0x1 ;  /* 0x000000010c0c7836 */ /* 0x000fe20000000000 */
[----:B------:R2:W-:Y:S04]  /*1630*/  SYNCS.ARRIVE.TRANS64.A1T0 RZ, [R2+URZ+0x110], RZ ;  /* 0x000110ff02ff79a7 */ /* 0x0005e800081000ff */
[----:B------:R-:W-:-:S04]  /*1640*/  ISETP.NE.AND P0, PT, R12, 0x2, PT ;  /* 0x000000020c00780c */ /* 0x000fc80003f05270 */
[----:B------:R-:W-:Y:S02]  /*1650*/  SEL R12, R12, RZ, P0 ;  /* 0x000000ff0c0c7207 */ /* 0x000fe40000000000 */
[----:B--2---:R-:W-:-:S04]  /*1660*/  SEL R2, RZ, 0x1, P0 ;  /* 0x00000001ff027807 */ /* 0x004fc80000000000 */
[----:B------:R-:W-:-:S07]  /*1670*/  LOP3.LUT R11, R11, R2, RZ, 0x3c, !PT ;  /* 0x000000020b0b7212 */ /* 0x000fce00078e3cff */
.L_x_18:
[----:B------:R-:W-:Y:S01]  /*1680*/  UMOV UR4, 0x400 ;  /* 0x0000040000047882 */ /* 0x000fe20000000000 */
[----:B------:R-:W-:Y:S01]  /*1690*/  SHF.L.U32 R2, R17, 0x1f, RZ ;  /* 0x0000001f11027819 */ /* 0x000fe200000006ff */
[----:B-1----:R-:W-:Y:S01]  /*16a0*/  ULEA UR4, UR37, UR4, 0x18 ;  /* 0x0000000425047291 */ /* 0x002fe2000f8ec0ff */
[----:B------:R-:W-:Y:S01]  /*16b0*/  R2UR UR35, R15 ;  /* 0x000000000f2372ca */ /* 0x000fe200000e0000 */
[----:B------:R-:W-:Y:S01]  /*16c0*/  UISETP.GE.U32.AND UP0, UPT, UR13, 0x7f, UPT ;  /* 0x0000007f0d00788c */ /* 0x000fe2000bf06070 */
[----:B------:R-:W-:Y:S01]  /*16d0*/  R2UR UR18, R14 ;  /* 0x000000000e1272ca */ /* 0x000fe200000e0000 */
[----:B------:R-:W-:Y:S01]  /*16e0*/  ULEA UR8, UR6, UR4, 0x3 ;  /* 0x0000000406087291 */ /* 0x000fe2000f8e18ff */
[----:B------:R-:W-:-:S08]  /*16f0*/  UMOV UR21, URZ ;  /* 0x000000ff00157c82 */ /* 0x000fd00008000000 */
[----:B------:R1:W2:Y:S01]  /*1700*/  SYNCS.PHASECHK.TRANS64.TRYWAIT P0, [UR8+0x30], R2 ;  /* 0x00003002ff0075a7 */ /* 0x0002a20008001108 */
[----:B------:R-:W-:Y:S02]  /*1710*/  USHF.L.U32 UR35, UR35, 0x7, URZ ;  /* 0x0000000723237899 */ /* 0x000fe400080006ff */
[----:B------:R-:W-:Y:S01]  /*1720*/  USHF.L.U32 UR18, UR18, 0x7, URZ ;  /* 0x0000000712127899 */ /* 0x000fe200080006ff */
[----:B------:R-:W-:Y:S11]  /*1730*/  BRA.U !UP0, `(.L_x_20) ;  /* 0x0000000108bc7547 */ /* 0x000ff6000b800000 */
[----:B------:R-:W-:Y:S01]  /*1740*/  UIADD3 UR10, UPT, UPT, UR18, 0x40, URZ ;  /* 0x00000040120a7890 */ /* 0x000fe2000fffe0ff */
[----:B------:R-:W-:Y:S01]  /*1750*/  UMOV UR24, URZ ;  /* 0x000000ff00187c82 */ /* 0x000fe20008000000 */
[----:B------:R-:W-:-:S10]  /*1760*/  UMOV UR25, UR6 ;  /* 0x0000000600197c82 */ /* 0x000fd40008000000 */
.L_x_25:
[----:B-1----:R-:W-:Y:S01]  /*1770*/  ULEA UR33, UR25, UR4, 0x3 ;  /* 0x0000000419217291 */ /* 0x002fe2000f8e18ff */
[----:B--2---:R-:W-:Y:S01]  /*1780*/  @!P5 MOV R3, 0x8000 ;  /* 0x000080000003d802 */ /* 0x004fe20000000f00 */
[----:B--2---:R-:W-:Y:S10]  /*1790*/  @P0 BRA `(.L_x_21) ;  /* 0x00000000000c0947 */ /* 0x004ff40003800000 */
[----:B------:R-:W-:-:S04]  /*17a0*/  SHF.L.U32 R4, R17, 0x1f, RZ ;  /* 0x0000001f11047819 */ /* 0x000fc800000006ff */
[----:B------:R-:W2:Y:S02]  /*17b0*/  SYNCS.PHASECHK.TRANS64.TRYWAIT P0, [UR33+0x30], R4 ;  /* 0x00003004ff0075a7 */ /* 0x000ea40008001121 */
[----:B--2---:R-:W-:Y:S05]  /*17c0*/  @!P0 BRA `(.L_x_22) ;  /* 0x0000007400cc8947 */ /* 0x004fea0003800000 */
.L_x_21:
[----:B------:R2:W-:Y:S01]  /*17d0*/  @!P5 SYNCS.ARRIVE.TRANS64 RZ, [UR33], R3 ;  /* 0x00000003ffffd9a7 */ /* 0x0005e20008000021 */
[----:B------:R-:W-:Y:S04]  /*17e0*/  BSSY.RECONVERGENT B0, `(.L_x_23) ;  /* 0x0000003000007945 */ /* 0x000fe80003800200 */
[----:B------:R-:W-:Y:S05]  /*17f0*/  @P4 BRA `(.L_x_24) ;  /* 0x0000000000044947 */ /* 0x000fea0003800000 */
[----:B------:R-:W-:Y:S05]  /*1800*/  BPT.TRAP 0x1 ;  /* 0x000000040000795c */ /* 0x000fea0000300000 */
.L_x_24:
[----:B------:R-:W-:Y:S05]  /*1810*/  BSYNC.RECONVERGENT B0 ;  /* 0x0000000000007941 */ /* 0x000fea0003800200 */
.L_x_23:
[----:B------:R-:W-:Y:S02]  /*1820*/  UIADD3 UR6, UPT, UPT, UR25, 0x1, URZ ;  /* 0x0000000119067890 */ /* 0x000fe4000fffe0ff */
[----:B------:R-:W-:Y:S02]  /*1830*/  UIADD3 UR30, UP1, UPT, UR22, 0x80, URZ ;  /* 0x00000080161e7890 */ /* 0x000fe4000ff3e0ff */
[----:B------:R-:W-:Y:S02]  /*1840*/  UISETP.NE.AND UP0, UPT, UR6, 0x6, UPT ;  /* 0x000000060600788c */ /* 0x000fe4000bf05270 */
[----:B------:R-:W-:Y:S02]  /*1850*/  USHF.L.U32 UR34, UR24, 0x6, URZ ;  /* 0x0000000618227899 */ /* 0x000fe400080006ff */
[----:B------:R-:W-:Y:S02]  /*1860*/  USEL UR9, URZ, 0x1, UP0 ;  /* 0x00000001ff097887 */ /* 0x000fe40008000000 */
[----:B------:R-:W-:-:S02]  /*1870*/  USEL UR6, UR6, URZ, UP0 ;  /* 0x000000ff06067287 */ /* 0x000fc40008000000 */
[----:B------:R-:W-:Y:S02]  /*1880*/  UIADD3 UR28, UP0, UPT, UR22, 0x180, URZ ;  /* 0x00000180161c7890 */ /* 0x000fe4000ff1e0ff */
[----:B------:R-:W-:Y:S01]  /*1890*/  ULEA UR8, UR6, UR4, 0x3 ;  /* 0x0000000406087291 */ /* 0x000fe2000f8e18ff */
[----:B------:R-:W-:Y:S01]  /*18a0*/  LOP3.LUT R17, R17, UR9, RZ, 0x3c, !PT ;  /* 0x0000000911117c12 */ /* 0x000fe2000f8e3cff */
[----:B------:R-:W-:Y:S02]  /*18b0*/  UIADD3.X UR31, UPT, UPT, URZ, UR23, URZ, UP1, !UPT ;  /* 0x00000017ff1f7290 */ /* 0x000fe40008ffe4ff */
[----:B------:R-:W-:Y:S01]  /*18c0*/  UIADD3.X UR29, UPT, UPT, URZ, UR23, URZ, UP0, !UPT ;  /* 0x00000017ff1d7290 */ /* 0x000fe200087fe4ff */
[----:B-1----:R-:W-:Y:S01]  /*18d0*/  SHF.L.U32 R2, R17, 0x1f, RZ ;  /* 0x0000001f11027819 */ /* 0x002fe200000006ff */
[----:B------:R-:W-:Y:S01]  /*18e0*/  UMOV UR26, 0x0 ;  /* 0x00000000001a7882 */ /* 0x000fe20000000000 */
[----:B------:R-:W-:Y:S01]  /*18f0*/  UMOV UR27, 0x10000000 ;  /* 0x10000000001b7882 */ /* 0x000fe20000000000 */
[----:B------:R-:W-:Y:S01]  /*1900*/  UMOV UR17, UR33 ;  /* 0x0000002100117c82 */ /* 0x000fe20008000000 */
[----:B------:R1:W1:Y:S01]  /*1910*/  SYNCS.PHASECHK.TRANS64.TRYWAIT P0, [UR8+0x30], R2 ;  /* 0x00003002ff0075a7 */ /* 0x0002620008001108 */
[----:B------:R-:W-:Y:S01]  /*1920*/  ULEA UR8, UR25, UR4, 0xe ;  /* 0x0000000419087291 */ /* 0x000fe2000f8e70ff */
[----:B------:R-:W-:Y:S01]  /*1930*/  UMOV UR20, UR36 ;  /* 0x0000002400147c82 */ /* 0x000fe20008000000 */
[----:B------:R-:W-:-:S02]  /*1940*/  UMOV UR19, UR34 ;  /* 0x0000002200137c82 */ /* 0x000fc40008000000 */
[----:B------:R-:W-:Y:S02]  /*1950*/  UIADD3 UR32, UPT, UPT, UR8, 0x8400, URZ ;  /* 0x0000840008207890 */ /* 0x000fe4000fffe0ff */
[----:B------:R-:W-:Y:S02]  /*1960*/  UIADD3 UR16, UPT, UPT, UR8, 0x20400, URZ ;  /* 0x0002040008107890 */ /* 0x000fe4000fffe0ff */
[----:B------:R-:W-:Y:S01]  /*1970*/  UIADD3 UR8, UPT, UPT, UR8, 0x22400, URZ ;  /* 0x0002240008087890 */ /* 0x000fe2000fffe0ff */
[----:B------:R-:W-:Y:S01]  /*1980*/  UMOV UR12, UR36 ;  /* 0x00000024000c7c82 */ /* 0x000fe20008000000 */
[----:B------:R-:W-:Y:S01]  /*1990*/  UMOV UR9, UR33 ;  /* 0x0000002100097c82 */ /* 0x000fe20008000000 */
[----:B------:R-:W-:Y:S02]  /*19a0*/  UMOV UR11, UR34 ;  /* 0x00000022000b7c82 */ /* 0x000fe40008000000 */
[----:B------:R1:W-:Y:S01]  /*19b0*/  UTMALDG.3D [UR32], [UR30], desc[UR26] ;  /* 0x00001a201e0075b4 */ /* 0x0003e20008011000 */
[----:B------:R-:W-:Y:S01]  /*19c0*/  UIADD3 UR24, UPT, UPT, UR24, 0x1, URZ ;  /* 0x0000000118187890 */ /* 0x000fe2000fffe0ff */
[----:B------:R-:W-:Y:S01]  /*19d0*/  UMOV UR21, UR5 ;  /* 0x0000000500157c82 */ /* 0x000fe20008000000 */
[----:B------:R-:W-:-:S02]  /*19e0*/  UMOV UR25, UR6 ;  /* 0x0000000600197c82 */ /* 0x000fc40008000000 */
[----:B------:R-:W-:Y:S01]  /*19f0*/  UISETP.NE.AND UP0, UPT, UR24, UR5, UPT ;  /* 0x000000051800728c */ /* 0x000fe2000bf05270 */
[----:B------:R1:W-:Y:S01]  /*1a00*/  UTMALDG.3D [UR16], [UR28], desc[UR26] ;  /* 0x00001a101c0075b4 */ /* 0x0003e20008011000 */
[----:B------:R1:W-:Y:S07]  /*1a10*/  UTMALDG.3D [UR8], [UR28], desc[UR26] ;  /* 0x00001a081c0075b4 */ /* 0x0003ee0008011000 */
[----:B------:R-:W-:Y:S05]  /*1a20*/  BRA.U UP0, `(.L_x_25) ;  /* 0xfffffffd00507547 */ /* 0x000fea000b83ffff */
.L_x_20:
[----:B-1----:R-:W-:Y:S01]  /*1a30*/  ULEA UR8, UR6, UR4, 0x3 ;  /* 0x0000000406087291 */ /* 0x002fe2000f8e18ff */
[----:B------:R-:W-:Y:S01]  /*1a40*/  SHF.L.U32 R2, R17, 0x1f, RZ ;  /* 0x0000001f11027819 */ /* 0x000fe200000006ff */
[----:B------:R-:W-:Y:S01]  /*1a50*/  @!P1 SYNCS.ARRIVE.TRANS64.A1T0 RZ, [UR4+0xa8], RZ ;  /* 0x0000a8ffffff99a7 */ /* 0x000fe20008100004 */
[----:B------:R-:W-:-:S06]  /*1a60*/  UISETP.GT.AND UP0, UPT, UR15, UR14, UPT ;  /* 0x0000000e0f00728c */ /* 0x000fcc000bf04270 */
[----:B--2---:R1:W2:Y:S03]  /*1a70*/  SYNCS.PHASECHK.TRANS64.TRYWAIT P0, [UR8+0x30], R2 ;  /* 0x00003002ff0075a7 */ /* 0x0042a60008001108 */
[----:B------:R-:W-:Y:S05]  /*1a80*/  BRA.U !UP0, `(.L_x_26) ;  /* 0x0000000108c07547 */ /* 0x000fea000b800000 */
[----:B------:R-:W-:Y:S02]  /*1a90*/  UIADD3 UR29, UPT, UPT, UR7, UR21, URZ ;  /* 0x00000015071d7290 */ /* 0x000fe4000fffe0ff */
[----:B------:R-:W-:Y:S01]  /*1aa0*/  UIADD3 UR10, UPT, UPT, UR18, 0x40, URZ ;  /* 0x00000040120a7890 */ /* 0x000fe2000fffe0ff */
[----:B------:R-:W-:-:S11]  /*1ab0*/  UMOV UR34, UR6 ;  /* 0x0000000600227c82 */ /* 0x000fd60008000000 */
.L_x_31:
[----:B-1----:R-:W-:Y:S01]  /*1ac0*/  ULEA UR25, UR34, UR4, 0x3 ;  /* 0x0000000422197291 */ /* 0x002fe2000f8e18ff */
[----:B--2---:R-:W-:Y:S01]  /*1ad0*/  @!P5 MOV R3, 0x8000 ;  /* 0x000080000003d802 */ /* 0x004fe20000000f00 */
[----:B--2---:R-:W-:Y:S10]  /*1ae0*/  @P0 BRA `(.L_x_27) ;  /* 0x00000000000c0947 */ /* 0x004ff40003800000 */
[----:B------:R-:W-:-:S04]  /*1af0*/  SHF.L.U32 R4, R17, 0x1f, RZ ;  /* 0x0000001f11047819 */ /* 0x000fc800000006ff */
[----:B------:R-:W2:Y:S02]  /*1b00*/  SYNCS.PHASECHK.TRANS64.TRYWAIT P0, [UR25+0x30], R4 ;  /* 0x00003004ff0075a7 */ /* 0x000ea40008001119 */
[----:B--2---:R-:W-:Y:S05]  /*1b10*/  @!P0 BRA `(.L_x_28) ;  /* 0x0000007400108947 */ /* 0x004fea0003800000 */
.L_x_27:
[----:B------:R2:W-:Y:S01]  /*1b20*/  @!P5 SYNCS.ARRIVE.TRANS64 RZ, [UR25], R3 ;  /* 0x00000003ffffd9a7 */ /* 0x0005e20008000019 */
[----:B------:R-:W-:Y:S04]  /*1b30*/  BSSY.RECONVERGENT B0, `(.L_x_29) ;  /* 0x0000003000007945 */ /* 0x000fe80003800200 */
[----:B------:R-:W-:Y:S05]  /*1b40*/  @P4 BRA `(.L_x_30) ;  /* 0x0000000000044947 */ /* 0x000fea0003800000 */
[----:B------:R-:W-:Y:S05]  /*1b50*/  BPT.TRAP 0x1 ;  /* 0x000000040000795c */ /* 0x000fea0000300000 */
.L_x_30:
[----:B------:R-:W-:Y:S05]  /*1b60*/  BSYNC.RECONVERGENT B0 ;  /* 0x0000000000007941 */ /* 0x000fea0003800200 */
.L_x_29:
        /* <DEDUP_REMOVED lines=24> */
[----:B------:R-:W-:Y:S01]  /*1cf0*/  UMOV UR12, UR36 ;  /* 0x00000024000c7c82 */ /* 0x000fe20008000000 */
[----:B------:R-:W-:Y:S01]  /*1d00*/  UMOV UR9, UR25 ;  /* 0x0000001900097c82 */ /* 0x000fe20008000000 */
[----:B------:R1:W-:Y:S01]  /*1d10*/  UTMALDG.3D [UR24], [UR38], desc[UR30] ;  /* 0x00001e18260075b4 */ /* 0x0003e20008011000 */
[----:B------:R-:W-:Y:S01]  /*1d20*/  UMOV UR11, UR26 ;  /* 0x0000001a000b7c82 */ /* 0x000fe20008000000 */
[----:B------:R-:W-:Y:S01]  /*1d30*/  UIADD3 UR21, UPT, UPT, UR21, 0x1, URZ ;  /* 0x0000000115157890 */ /* 0x000fe2000fffe0ff */
[----:B------:R-:W-:-:S03]  /*1d40*/  UMOV UR34, UR6 ;  /* 0x0000000600227c82 */ /* 0x000fc60008000000 */
[----:B------:R-:W-:Y:S01]  /*1d50*/  UISETP.NE.AND UP0, UPT, UR21, UR29, UPT ;  /* 0x0000001d1500728c */ /* 0x000fe2000bf05270 */
[----:B------:R1:W-:Y:S01]  /*1d60*/  UTMALDG.3D [UR16], [UR32], desc[UR30] ;  /* 0x00001e10200075b4 */ /* 0x0003e20008011000 */
[----:B------:R1:W-:Y:S07]  /*1d70*/  UTMALDG.3D [UR8], [UR32], desc[UR30] ;  /* 0x00001e08200075b4 */ /* 0x0003ee0008011000 */
[----:B------:R-:W-:Y:S05]  /*1d80*/  BRA.U UP0, `(.L_x_31) ;  /* 0xfffffffd004c7547 */ /* 0x000fea000b83ffff */
.L_x_26:
[C---:B-1----:R-:W-:Y:S01]  /*1d90*/  LEA R2, R16.reuse, UR4, 0x3 ;  /* 0x0000000410027c11 */ /* 0x042fe2000f8e18ff */
[----:B------:R-:W-:Y:S01]  /*1da0*/  NOP ;  /* 0x0000000000007918 */ /* 0x000fe20000000000 */
[----:B--2---:R-:W-:Y:S02]  /*1db0*/  SHF.L.U32 R3, R13, 0x1f, RZ ;  /* 0x0000001f0d037819 */ /* 0x004fe400000006ff */
[----:B------:R-:W-:Y:S02]  /*1dc0*/  LEA R4, R16, UR4, 0x4 ;  /* 0x0000000410047c11 */ /* 0x000fe4000f8e20ff */
[----:B------:R-:W1:Y:S02]  /*1dd0*/  SYNCS.PHASECHK.TRANS64.TRYWAIT P0, [R2+URZ+0xb0], R3 ;  /* 0x0000b003020075a7 */ /* 0x000e6400080011ff */
[----:B-1----:R-:W-:Y:S05]  /*1de0*/  @!P0 BRA `(.L_x_32) ;  /* 0x0000007000748947 */ /* 0x002fea0003800000 */
.L_x_136:
[----:B------:R-:W2:Y:S01]  /*1df0*/  LDS.128 R4, [R4+0x140] ;  /* 0x0001400004047984 */ /* 0x000ea20000000c00 */
[----:B---3--:R-:W-:Y:S01]  /*1e00*/  ISETP.GE.AND P0, PT, R40, 0x1, PT ;  /* 0x000000012800780c */ /* 0x008fe20003f06270 */
[----:B-1----:R-:W-:Y:S01]  /*1e10*/  VIADD R2, R2, 0xc0 ;  /* 0x000000c002027836 */ /* 0x002fe20000000000 */
[----:B------:R-:W-:Y:S01]  /*1e20*/  @!PT LDS RZ, [RZ] ;  /* 0x00000000fffff984 */ /* 0x000fe20000000800 */
[----:B------:R-:W-:Y:S01]  /*1e30*/  @!PT LDS RZ, [RZ] ;  /* 0x00000000fffff984 */ /* 0x000fe20000000800 */
[----:B------:R-:W-:Y:S01]  /*1e40*/  @!PT LDS RZ, [RZ] ;  /* 0x00000000fffff984 */ /* 0x000fe20000000800 */
[----:B------:R-:W-:Y:S01]  /*1e50*/  @!PT LDS RZ, [RZ] ;  /* 0x00000000fffff984 */ /* 0x000fe20000000800 */
[----:B------:R1:W-:Y:S06]  /*1e60*/  MEMBAR.ALL.CTA ;  /* 0x0000000000007992 */ /* 0x0003ec0000008000 */
[----:B-1----:R-:W1:Y:S01]  /*1e70*/  FENCE.VIEW.ASYNC.S ;  /* 0x00000000000073c6 */ /* 0x002e620000000000 */
[----:B------:R-:W-:-:S04]  /*1e80*/  PRMT R2, RZ, 0x654, R2 ;  /* 0x00000654ff027816 */ /* 0x000fc80000000002 */
[----:B-1----:R1:W-:Y:S01]  /*1e90*/  SYNCS.ARRIVE.TRANS64.RED.A1T0 RZ, [R2+URZ], RZ ;  /* 0x000000ff02ff79a7 */ /* 0x0023e200081004ff */
[----:B--2---:R-:W-:-:S13]  /*1ea0*/  LOP3.LUT P2, RZ, R6, 0x1, RZ, 0xc0, !PT ;  /* 0x0000000106ff7812 */ /* 0x004fda000784c0ff */
[----:B------:R-:W-:Y:S01]  /*1eb0*/  @P2 SHF.R.U32.HI R3, RZ, 0x10, R5 ;  /* 0x00000010ff032819 */ /* 0x000fe20000011605 */
[----:B------:R-:W-:Y:S01]  /*1ec0*/  VOTEU.ANY UP0, P2 ;  /* 0x0000000000ff7886 */ /* 0x000fe20001000100 */
[----:B------:R-:W-:Y:S02]  /*1ed0*/  @P2 MOV R10, R4 ;  /* 0x00000004000a2202 */ /* 0x000fe40000000f00 */
[----:B------:R-:W-:Y:S02]  /*1ee0*/  @P2 R2UR.BROADCAST UR8, R3 ;  /* 0x00000000030822ca */ /* 0x000fe400008e0000 */
[----:B------:R-:W-:-:S11]  /*1ef0*/  @P2 LOP3.LUT R9, R5, 0xffff, RZ, 0xc0, !PT ;  /* 0x0000ffff05092812 */ /* 0x000fd600078ec0ff */
[----:B------:R-:W-:Y:S01]  /*1f00*/  @UP0 UMOV UR36, UR8 ;  /* 0x0000000800240c82 */ /* 0x000fe20008000000 */
[----:B-1----:R-:W-:Y:S05]  /*1f10*/  @!P0 BRA `(.L_x_33) ;  /* 0x0000000000b88947 */ /* 0x002fea0003800000 */
[----:B------:R-:W4:Y:S01]  /*1f20*/  LDC.64 R4, c[0x0][0xb18] ;  /* 0x0002c600ff047b82 */ /* 0x000f220000000a00 */
[----:B------:R-:W-:-:S07]  /*1f30*/  ISETP.NE.AND P3, PT, R40, 0x1, PT ;  /* 0x000000012800780c */ /* 0x000fce0003f65270 */
[----:B------:R-:W1:Y:S08]  /*1f40*/  LDC.64 R6, c[0x0][0xb10] ;  /* 0x0002c400ff067b82 */ /* 0x000e700000000a00 */
[----:B------:R-:W2:Y:S08]  /*1f50*/  LDC R14, c[0x0][0xb20] ;  /* 0x0002c800ff0e7b82 */ /* 0x000eb00000000800 */
[----:B------:R-:W3:Y:S01]  /*1f60*/  LDC R15, c[0x0][0xb0c] ;  /* 0x0002c300ff0f7b82 */ /* 0x000ee20000000800 */
[----:B----4-:R-:W-:Y:S01]  /*1f70*/  IMAD.HI.U32 R19, R0, R5, RZ ;  /* 0x0000000500137227 */ /* 0x010fe200078e00ff */
[----:B------:R-:W-:-:S03]  /*1f80*/  ISETP.NE.AND P0, PT, R4, 0x1, PT ;  /* 0x000000010400780c */ /* 0x000fc60003f05270 */
[----:B------:R-:W-:-:S03]  /*1f90*/  IMAD.HI.U32 R5, R9, R5, RZ ;  /* 0x0000000509057227 */ /* 0x000fc600078e00ff */
[----:B------:R-:W4:Y:S01]  /*1fa0*/  LDC.64 R2, c[0x0][0xb28] ;  /* 0x0002ca00ff027b82 */ /* 0x000f220000000a00 */
[----:B-1----:R-:W-:-:S04]  /*1fb0*/  IMAD.HI.U32 R20, R8, R6, RZ ;  /* 0x0000000608147227 */ /* 0x002fc800078e00ff */
[----:B------:R-:W-:Y:S01]  /*1fc0*/  IMAD.HI.U32 R21, R10, R6, RZ ;  /* 0x000000060a157227 */ /* 0x000fe200078e00ff */
[----:B------:R-:W-:Y:S02]  /*1fd0*/  SHF.R.U32.HI R20, RZ, R7, R20 ;  /* 0x00000007ff147219 */ /* 0x000fe40000011614 */
[-C--:B--2---:R-:W-:Y:S02]  /*1fe0*/  SHF.R.U32.HI R19, RZ, R14.reuse, R19 ;  /* 0x0000000eff137219 */ /* 0x084fe40000011613 */
[----:B------:R-:W-:Y:S02]  /*1ff0*/  SHF.R.U32.HI R5, RZ, R14, R5 ;  /* 0x0000000eff057219 */ /* 0x000fe40000011605 */
[----:B------:R-:W-:Y:S02]  /*2000*/  SEL R19, R0, R19, !P0 ;  /* 0x0000001300137207 */ /* 0x000fe40004000000 */
[----:B------:R-:W-:Y:S02]  /*2010*/  SHF.R.U32.HI R21, RZ, R7, R21 ;  /* 0x00000007ff157219 */ /* 0x000fe40000011615 */
[----:B---3--:R-:W-:-:S02]  /*2020*/  ISETP.NE.AND P1, PT, R15, 0x1, PT ;  /* 0x000000010f00780c */ /* 0x008fc40003f25270 */
[----:B------:R-:W-:Y:S02]  /*2030*/  SEL R5, R9, R5, !P0 ;  /* 0x0000000509057207 */ /* 0x000fe40004000000 */
[----:B------:R-:W-:Y:S02]  /*2040*/  SEL R20, R8, R20, !P1 ;  /* 0x0000001408147207 */ /* 0x000fe40004800000 */
[----:B------:R-:W-:Y:S01]  /*2050*/  SEL R21, R10, R21, !P1 ;  /* 0x000000150a157207 */ /* 0x000fe20004800000 */
[----:B----4-:R-:W-:-:S04]  /*2060*/  IMAD.HI.U32 R18, R19, R2, RZ ;  /* 0x0000000213127227 */ /* 0x010fc800078e00ff */
        /* <DEDUP_REMOVED lines=10> */
[----:B------:R-:W-:-:S04]  /*2110*/  @!P0 IMAD.HI.U32 R7, R21, R2, RZ ;  /* 0x0000000215078227 */ /* 0x000fc800078e00ff */
[----:B------:R-:W-:Y:S01]  /*2120*/  IMAD.MOV R2, RZ, RZ, -R6 ;  /* 0x000000ffff027224 */ /* 0x000fe200078e0a06 */
[----:B------:R-:W-:Y:S02]  /*2130*/  @!P0 SHF.R.U32.HI R3, RZ, R3, R7 ;  /* 0x00000003ff038219 */ /* 0x000fe40000011607 */
[----:B------:R-:W-:Y:S01]  /*2140*/  IADD3 R7, PT, PT, -R5, RZ, RZ ;  /* 0x000000ff05077210 */ /* 0x000fe20007ffe1ff */
[----:B------:R-:W-:Y:S01]  /*2150*/  IMAD R2, R40, R2, R5 ;  /* 0x0000000228027224 */ /* 0x000fe200078e0205 */
        /* <DEDUP_REMOVED lines=10> */
.L_x_33:
[----:B------:R-:W1:Y:S02]  /*2200*/  LDCU UR8, c[0x0][0xb30] ;  /* 0x00016600ff0877ac */ /* 0x000e640008000800 */
[----:B-1----:R-:W-:-:S09]  /*2210*/  UISETP.NE.AND UP0, UPT, UR8, 0x1, UPT ;  /* 0x000000010800788c */ /* 0x002fd2000bf05270 */
[----:B------:R-:W-:Y:S05]  /*2220*/  BRA.U UP0, `(.L_x_34) ;  /* 0x0000000100407547 */ /* 0x000fea000b800000 */
[----:B------:R-:W1:Y:S08]  /*2230*/  LDC.64 R4, c[0x0][0xb10] ;  /* 0x0002c400ff047b82 */ /* 0x000e700000000a00 */
[----:B------:R-:W2:Y:S08]  /*2240*/  LDC.64 R2, c[0x0][0xb18] ;  /* 0x0002c600ff027b82 */ /* 0x000eb00000000a00 */
[----:B------:R-:W3:Y:S08]  /*2250*/  LDC R6, c[0x0][0xb20] ;  /* 0x0002c800ff067b82 */ /* 0x000ef00000000800 */
[----:B------:R-:W4:Y:S01]  /*2260*/  LDC R7, c[0x0][0xb0c] ;  /* 0x0002c300ff077b82 */ /* 0x000f220000000800 */
[----:B-1----:R-:W-:-:S05]  /*2270*/  IMAD.HI.U32 R4, R10, R4, RZ ;  /* 0x000000040a047227 */ /* 0x002fca00078e00ff */
[----:B------:R-:W-:Y:S01]  /*2280*/  SHF.R.U32.HI R4, RZ, R5, R4 ;  /* 0x00000005ff047219 */ /* 0x000fe20000011604 */
[----:B--2---:R-:W-:Y:S01]  /*2290*/  IMAD.HI.U32 R3, R9, R3, RZ ;  /* 0x0000000309037227 */ /* 0x004fe200078e00ff */
[----:B------:R-:W-:-:S04]  /*22a0*/  ISETP.NE.AND P0, PT, R2, 0x1, PT ;  /* 0x000000010200780c */ /* 0x000fc80003f05270 */
[----:B---3--:R-:W-:-:S04]  /*22b0*/  SHF.R.U32.HI R3, RZ, R6, R3 ;  /* 0x00000006ff037219 */ /* 0x008fc80000011603 */
[----:B------:R-:W-:Y:S02]  /*22c0*/  SEL R3, R9, R3, !P0 ;  /* 0x0000000309037207 */ /* 0x000fe40004000000 */
[----:B----4-:R-:W-:-:S04]  /*22d0*/  ISETP.NE.AND P1, PT, R7, 0x1, PT ;  /* 0x000000010700780c */ /* 0x010fc80003f25270 */
[----:B------:R-:W-:-:S05]  /*22e0*/  SEL R4, R10, R4, !P1 ;  /* 0x000000040a047207 */ /* 0x000fca0004800000 */
[----:B------:R-:W-:Y:S02]  /*22f0*/  IMAD.IADD R5, R3, 0x1, -R4 ;  /* 0x0000000103057824 */ /* 0x000fe400078e0a04 */
[----:B------:R-:W-:Y:S02]  /*2300*/  IMAD.IADD R3, R4, 0x1, -R3 ;  /* 0x0000000104037824 */ /* 0x000fe400078e0a03 */
[----:B------:R-:W-:Y:S02]  /*2310*/  IMAD R10, R5, R7, R10 ;  /* 0x00000007050a7224 */ /* 0x000fe400078e020a */
[----:B------:R-:W-:-:S07]  /*2320*/  IMAD R9, R3, R2, R9 ;  /* 0x0000000203097224 */ /* 0x000fce00078e0209 */
.L_x_34:
[----:B------:R-:W-:Y:S01]  /*2330*/  VIADD R16, R16, 0x1 ;  /* 0x0000000110107836 */ /* 0x000fe20000000000 */
[----:B------:R-:W-:Y:S01]  /*2340*/  PLOP3.LUT P1, PT, PT, PT, PT, 0x80, 0x8 ;  /* 0x000000000008781c */ /* 0x000fe20003f2f070 */
[----:B------:R-:W-:Y:S02]  /*2350*/  IMAD.IADD R15, R10, 0x1, R87 ;  /* 0x000000010a0f7824 */ /* 0x000fe400078e0257 */
[----:B------:R-:W-:Y:S01]  /*2360*/  IMAD.IADD R14, R9, 0x1, R86 ;  /* 0x00000001090e7824 */ /* 0x000fe200078e0256 */
[----:B------:R-:W-:-:S04]  /*2370*/  ISETP.NE.AND P0, PT, R16, 0x2, PT ;  /* 0x000000021000780c */ /* 0x000fc80003f05270 */
[----:B------:R-:W-:Y:S02]  /*2380*/  SEL R2, RZ, 0x1, P0 ;  /* 0x00000001ff027807 */ /* 0x000fe40000000000 */
[----:B------:R-:W-:Y:S02]  /*2390*/  SEL R16, R16, RZ, P0 ;  /* 0x000000ff10107207 */ /* 0x000fe40000000000 */
[----:B------:R-:W-:Y:S01]  /*23a0*/  LOP3.LUT R13, R13, R2, RZ, 0x3c, !PT ;  /* 0x000000020d0d7212 */ /* 0x000fe200078e3cff */
[----:B------:R-:W-:Y:S06]  /*23b0*/  @P2 BRA `(.L_x_35) ;  /* 0xfffffff000702947 */ /* 0x000fec000383ffff */
[----:B------:R-:W-:Y:S01]  /*23c0*/  UIADD3 UR4, UPT, UPT, UR4, 0x30, URZ ;  /* 0x0000003004047890 */ /* 0x000fe2000fffe0ff */
[----:B------:R-:W-:-:S03]  /*23d0*/  SHF.L.U32 R2, R17, 0x1f, RZ ;  /* 0x0000001f11027819 */ /* 0x000fc600000006ff */
[----:B------:R-:W-:-:S09]  /*23e0*/  ULEA UR5, UR6, UR4, 0x3 ;  /* 0x0000000406057291 */ /* 0x000fd2000f8e18ff */
[----:B------:R-:W1:Y:S02]  /*23f0*/  SYNCS.PHASECHK.TRANS64.TRYWAIT P0, [UR5], R2 ;  /* 0x00000002ff0075a7 */ /* 0x000e640008001105 */
[----:B-1----:R-:W-:Y:S05]  /*2400*/  @!P0 BRA `(.L_x_36) ;  /* 0x0000006c00008947 */ /* 0x002fea0003800000 */
.L_x_138:
[----:B------:R-:W-:-:S04]  /*2410*/  UIADD3 UR6, UPT, UPT, UR6, 0x1, URZ ;  /* 0x0000000106067890 */ /* 0x000fc8000fffe0ff */
[----:B------:R-:W-:-:S04]  /*2420*/  UISETP.NE.AND UP0, UPT, UR6, 0x6, UPT ;  /* 0x000000060600788c */ /* 0x000fc8000bf05270 */
[----:B------:R-:W-:Y:S02]  /*2430*/  USEL UR7, URZ, 0x1, UP0 ;  /* 0x00000001ff077887 */ /* 0x000fe40008000000 */
[----:B------:R-:W-:-:S04]  /*2440*/  USEL UR6, UR6, URZ, UP0 ;  /* 0x000000ff06067287 */ /* 0x000fc80008000000 */
[----:B------:R-:W-:Y:S01]  /*2450*/  ULEA UR5, UR6, UR4, 0x3 ;  /* 0x0000000406057291 */ /* 0x000fe2000f8e18ff */
[----:B-1----:R-:W-:-:S04]  /*2460*/  LOP3.LUT R2, R17, UR7, RZ, 0x3c, !PT ;  /* 0x0000000711027c12 */ /* 0x002fc8000f8e3cff */
[----:B------:R-:W-:-:S04]  /*2470*/  SHF.L.U32 R3, R2, 0x1f, RZ ;  /* 0x0000001f02037819 */ /* 0x000fc800000006ff */
[----:B------:R-:W1:Y:S02]  /*2480*/  SYNCS.PHASECHK.TRANS64.TRYWAIT P0, [UR5], R3 ;  /* 0x00000003ff0075a7 */ /* 0x000e640008001105 */
[----:B-1----:R-:W-:Y:S05]  /*2490*/  @!P0 BRA `(.L_x_37) ;  /* 0x0000006800f48947 */ /* 0x002fea0003800000 */
.L_x_140:
[----:B------:R-:W-:-:S04]  /*24a0*/  UIADD3 UR6, UPT, UPT, UR6, 0x1, URZ ;  /* 0x0000000106067890 */ /* 0x000fc8000fffe0ff */
[----:B------:R-:W-:-:S04]  /*24b0*/  UISETP.NE.AND UP0, UPT, UR6, 0x6, UPT ;  /* 0x000000060600788c */ /* 0x000fc8000bf05270 */
[----:B------:R-:W-:Y:S02]  /*24c0*/  USEL UR7, URZ, 0x1, UP0 ;  /* 0x00000001ff077887 */ /* 0x000fe40008000000 */
[----:B------:R-:W-:-:S04]  /*24d0*/  USEL UR6, UR6, URZ, UP0 ;  /* 0x000000ff06067287 */ /* 0x000fc80008000000 */
[----:B------:R-:W-:Y:S01]  /*24e0*/  ULEA UR5, UR6, UR4, 0x3 ;  /* 0x0000000406057291 */ /* 0x000fe2000f8e18ff */
[----:B------:R-:W-:-:S04]  /*24f0*/  LOP3.LUT R2, R2, UR7, RZ, 0x3c, !PT ;  /* 0x0000000702027c12 */ /* 0x000fc8000f8e3cff */
[----:B-1----:R-:W-:-:S04]  /*2500*/  SHF.L.U32 R3, R2, 0x1f, RZ ;  /* 0x0000001f02037819 */ /* 0x002fc800000006ff */
[----:B------:R-:W1:Y:S02]  /*2510*/  SYNCS.PHASECHK.TRANS64.TRYWAIT P0, [UR5], R3 ;  /* 0x00000003ff0075a7 */ /* 0x000e640008001105 */
[----:B-1----:R-:W-:Y:S05]  /*2520*/  @!P0 BRA `(.L_x_38) ;  /* 0x0000006800e88947 */ /* 0x002fea0003800000 */
.L_x_142:
        /* <DEDUP_REMOVED lines=9> */
.L_x_144:
        /* <DEDUP_REMOVED lines=9> */
.L_x_146:
[----:B------:R-:W-:-:S04]  /*2650*/  UIADD3 UR6, UPT, UPT, UR6, 0x1, URZ ;  /* 0x0000000106067890 */ /* 0x000fc8000fffe0ff */
[----:B------:R-:W-:-:S04]  /*2660*/  UISETP.NE.AND UP0, UPT, UR6, 0x6, UPT ;  /* 0x000000060600788c */ /* 0x000fc8000bf05270 */
[----:B------:R-:W-:Y:S02]  /*2670*/  USEL UR5, URZ, 0x1, UP0 ;  /* 0x00000001ff057887 */ /* 0x000fe40008000000 */
[----:B------:R-:W-:-:S04]  /*2680*/  USEL UR6, UR6, URZ, UP0 ;  /* 0x000000ff06067287 */ /* 0x000fc80008000000 */
[----:B------:R-:W-:Y:S01]  /*2690*/  ULEA UR6, UR6, UR4, 0x3 ;  /* 0x0000000406067291 */ /* 0x000fe2000f8e18ff */
[----:B------:R-:W-:-:S04]  /*26a0*/  LOP3.LUT R2, R2, UR5, RZ, 0x3c, !PT ;  /* 0x0000000502027c12 */ /* 0x000fc8000f8e3cff */
[----:B------:R-:W-:Y:S01]  /*26b0*/  SHF.L.U32 R2, R2, 0x1f, RZ ;  /* 0x0000001f02027819 */ /* 0x000fe200000006ff */
[----:B-1--4-:R-:W-:-:S07]  /*26c0*/  IMAD.U32 R0, RZ, RZ, UR6 ;  /* 0x00000006ff007e24 */ /* 0x012fce000f8e00ff */
.L_x_41:
[----:B-1----:R1:W2:Y:S02]  /*26d0*/  SYNCS.PHASECHK.TRANS64.TRYWAIT P0, [R0+URZ], R2 ;  /* 0x00000002000075a7 */ /* 0x0022a400080011ff */
[----:B--2---:R-:W-:Y:S05]  /*26e0*/  @!P0 NANOSLEEP.SYNCS 0x989680 ;  /* 0x009896800000895d */ /* 0x004fea0003900000 */
[----:B------:R-:W2:Y:S02]  /*26f0*/  @!P0 SYNCS.PHASECHK.TRANS64 P0, [R0+URZ], R2 ;  /* 0x00000002000085a7 */ /* 0x000ea400080010ff */
[----:B--2---:R-:W-:Y:S05]  /*2700*/  @P0 EXIT ;  /* 0x000000000000094d */ /* 0x004fea0003800000 */
[----:B------:R-:W-:Y:S05]  /*2710*/  BRA `(.L_x_41) ;  /* 0xfffffffc00ec7947 */ /* 0x000fea000383ffff */
.L_x_17:
[----:B------:R-:W-:-:S04]  /*2720*/  UISETP.NE.AND UP1, UPT, UR37, URZ, UPT ;  /* 0x000000ff2500728c */ /* 0x000fc8000bf25270 */
[----:B------:R-:W-:-:S09]  /*2730*/  UISETP.NE.OR UP1, UPT, UR8, 0x1, UP1 ;  /* 0x000000010800788c */ /* 0x000fd20008f25670 */
[----:B------:R-:W-:Y:S05]  /*2740*/  BRA.U UP1, `(.L_x_42) ;  /* 0x0000000501487547 */ /* 0x000fea000b800000 */
[----:B------:R-:W-:Y:S01]  /*2750*/  ISETP.NE.AND P2, PT, R2, RZ, PT ;  /* 0x000000ff0200720c */ /* 0x000fe20003f45270 */
[----:B------:R-:W-:Y:S01]  /*2760*/  IMAD.MOV.U32 R12, RZ, RZ, 0x1 ;  /* 0x00000001ff0c7424 */ /* 0x000fe200078e00ff */
[----:B------:R-:W-:Y:S02]  /*2770*/  CS2R R10, SRZ ;  /* 0x00000000000a7805 */ /* 0x000fe4000001ff00 */
[----:B------:R-:W-:Y:S01]  /*2780*/  CS2R R8, SRZ ;  /* 0x0000000000087805 */ /* 0x000fe2000001ff00 */
[----:B------:R-:W-:Y:S01]  /*2790*/  UMOV UR4, 0x400 ;  /* 0x0000040000047882 */ /* 0x000fe20000000000 */
[----:B------:R-:W-:Y:S01]  /*27a0*/  UMOV UR6, URZ ;  /* 0x000000ff00067c82 */ /* 0x000fe20008000000 */
[----:B------:R-:W-:-:S12]  /*27b0*/  ULEA UR37, UR37, UR4, 0x18 ;  /* 0x0000000425257291 */ /* 0x000fd8000f8ec0ff */
.L_x_46:
[----:B------:R-:W-:Y:S02]  /*27c0*/  LEA R0, R8, UR37, 0x3 ;  /* 0x0000002508007c11 */ /* 0x000fe4000f8e18ff */
[----:B------:R-:W-:-:S03]  /*27d0*/  SHF.L.U32 R4, R9, 0x1f, RZ ;  /* 0x0000001f09047819 */ /* 0x000fc600000006ff */
[----:B------:R-:W-:Y:S01]  /*27e0*/  VIADD R5, R0, 0x120 ;  /* 0x0000012000057836 */ /* 0x000fe20000000000 */
[----:B------:R-:W1:Y:S02]  /*27f0*/  SYNCS.PHASECHK.TRANS64.TRYWAIT P0, [R0+URZ+0x110], R4 ;  /* 0x00011004000075a7 */ /* 0x000e6400080011ff */
[----:B-1----:R-:W-:Y:S05]  /*2800*/  @!P0 BRA `(.L_x_43) ;  /* 0x0000006800788947 */ /* 0x002fea0003800000 */
.L_x_147:
[----:B------:R-:W-:Y:S01]  /*2810*/  ULEA UR5, UR6, UR37, 0x3 ;  /* 0x0000002506057291 */ /* 0x000fe2000f8e18ff */
[----:B-1----:R-:W-:Y:S01]  /*2820*/  PRMT R0, RZ, 0x654, R5 ;  /* 0x00000654ff007816 */ /* 0x002fe20000000005 */
[----:B------:R-:W-:Y:S01]  /*2830*/  @!P2 IMAD.MOV.U32 R4, RZ, RZ, 0x10 ;  /* 0x00000010ff04a424 */ /* 0x000fe200078e00ff */
[----:B------:R-:W-:Y:S01]  /*2840*/  SHF.L.U32 R5, R12, 0x1f, RZ ;  /* 0x0000001f0c057819 */ /* 0x000fe200000006ff */
[----:B------:R-:W-:Y:S01]  /*2850*/  UIADD3 UR4, UPT, UPT, UR5, 0xb0, URZ ;  /* 0x000000b005047890 */ /* 0x000fe2000fffe0ff */
[----:B------:R1:W-:Y:S05]  /*2860*/  SYNCS.ARRIVE.TRANS64.RED.A1T0 RZ, [R0+URZ], RZ ;  /* 0x000000ff00ff79a7 */ /* 0x0003ea00081004ff */
[----:B------:R-:W-:Y:S01]  /*2870*/  IMAD.U32 R6, RZ, RZ, UR4 ;  /* 0x00000004ff067e24 */ /* 0x000fe2000f8e00ff */
[----:B------:R-:W2:Y:S04]  /*2880*/  SYNCS.PHASECHK.TRANS64.TRYWAIT P0, [UR5+0xc0], R5 ;  /* 0x0000c005ff0075a7 */ /* 0x000ea80008001105 */
[----:B------:R-:W-:Y:S01]  /*2890*/  PRMT R6, R2, 0x654, R6 ;  /* 0x0000065402067816 */ /* 0x000fe20000000006 */
[----:B-12---:R-:W-:Y:S06]  /*28a0*/  @!P0 BRA `(.L_x_44) ;  /* 0x0000006800648947 */ /* 0x006fec0003800000 */
.L_x_149:
[----:B------:R-:W-:Y:S01]  /*28b0*/  ULEA UR4, UR6, UR37, 0x4 ;  /* 0x0000002506047291 */ /* 0x000fe2000f8e20ff */
[----:B------:R-:W-:Y:S01]  /*28c0*/  SEL R3, R6, R3, !P2 ;  /* 0x0000000306037207 */ /* 0x000fe20005000000 */
[----:B------:R-:W-:Y:S01]  /*28d0*/  UIADD3 UR5, UPT, UPT, UR5, 0xb0, URZ ;  /* 0x000000b005057890 */ /* 0x000fe2000fffe0ff */
[----:B-1----:R-:W-:Y:S01]  /*28e0*/  LEA R0, R11, UR37, 0x3 ;  /* 0x000000250b007c11 */ /* 0x002fe2000f8e18ff */
[----:B------:R-:W-:Y:S01]  /*28f0*/  UIADD3 UR4, UPT, UPT, UR4, 0x140, URZ ;  /* 0x0000014004047890 */ /* 0x000fe2000fffe0ff */
[----:B------:R1:W-:Y:S01]  /*2900*/  @!P2 SYNCS.ARRIVE.TRANS64.RED RZ, [R3+URZ], R4 ;  /* 0x0000000403ffa9a7 */ /* 0x0003e200080004ff */
[----:B------:R-:W-:Y:S01]  /*2910*/  UIADD3 UR6, UPT, UPT, UR6, 0x1, URZ ;  /* 0x0000000106067890 */ /* 0x000fe2000fffe0ff */
[----:B------:R-:W-:-:S03]  /*2920*/  VIADD R8, R8, 0x1 ;  /* 0x0000000108087836 */ /* 0x000fc60000000000 */
[----:B------:R-:W-:Y:S02]  /*2930*/  UISETP.NE.AND UP0, UPT, UR6, 0x2, UPT ;  /* 0x000000020600788c */ /* 0x000fe4000bf05270 */
[----:B------:R-:W-:Y:S01]  /*2940*/  ISETP.NE.AND P0, PT, R8, 0x2, PT ;  /* 0x000000020800780c */ /* 0x000fe20003f05270 */
[----:B------:R-:W-:Y:S06]  /*2950*/  UGETNEXTWORKID.BROADCAST [UR4], [UR5] ;  /* 0x00000000040073ca */ /* 0x000fec0008000100 */
[----:B------:R-:W-:Y:S02]  /*2960*/  USEL UR4, URZ, 0x1, UP0 ;  /* 0x00000001ff047887 */ /* 0x000fe40008000000 */
[----:B------:R-:W-:-:S04]  /*2970*/  USEL UR6, UR6, URZ, UP0 ;  /* 0x000000ff06067287 */ /* 0x000fc80008000000 */
[----:B------:R-:W-:Y:S02]  /*2980*/  LOP3.LUT R12, R12, UR4, RZ, 0x3c, !PT ;  /* 0x000000040c0c7c12 */ /* 0x000fe4000f8e3cff */
[----:B-1----:R-:W-:-:S04]  /*2990*/  SHF.L.U32 R4, R10, 0x1f, RZ ;  /* 0x0000001f0a047819 */ /* 0x002fc800000006ff */
[----:B------:R-:W1:Y:S02]  /*29a0*/  SYNCS.PHASECHK.TRANS64.TRYWAIT P1, [R0+URZ+0xb0], R4 ;  /* 0x0000b004000075a7 */ /* 0x000e6400080211ff */
[----:B-1----:R-:W-:Y:S05]  /*29b0*/  @!P1 BRA `(.L_x_45) ;  /* 0x0000006800389947 */ /* 0x002fea0003800000 */
.L_x_150:
[C---:B-1----:R-:W-:Y:S01]  /*29c0*/  LEA R4, R11.reuse, UR37, 0x4 ;  /* 0x000000250b047c11 */ /* 0x042fe2000f8e20ff */
[----:B------:R-:W-:Y:S01]  /*29d0*/  VIADD R0, R0, 0xc0 ;  /* 0x000000c000007836 */ /* 0x000fe20000000000 */
[----:B------:R-:W-:Y:S01]  /*29e0*/  SEL R8, R8, RZ, P0 ;  /* 0x000000ff08087207 */ /* 0x000fe20000000000 */
[----:B------:R-:W-:-:S03]  /*29f0*/  VIADD R11, R11, 0x1 ;  /* 0x000000010b0b7836 */ /* 0x000fc60000000000 */
[----:B------:R-:W1:Y:S01]  /*2a00*/  LDS.128 R4, [R4+0x140] ;  /* 0x0001400004047984 */ /* 0x000e620000000c00 */
[----:B------:R-:W-:Y:S02]  /*2a10*/  PRMT R0, RZ, 0x654, R0 ;  /* 0x00000654ff007816 */ /* 0x000fe40000000000 */
[C---:B------:R-:W-:Y:S01]  /*2a20*/  ISETP.NE.AND P1, PT, R11.reuse, 0x2, PT ;  /* 0x000000020b00780c */ /* 0x040fe20003f25270 */
[----:B------:R-:W-:Y:S01]  /*2a30*/  @!PT LDS RZ, [RZ] ;  /* 0x00000000fffff984 */ /* 0x000fe20000000800 */
[----:B------:R-:W-:Y:S01]  /*2a40*/  @!PT LDS RZ, [RZ] ;  /* 0x00000000fffff984 */ /* 0x000fe20000000800 */
[----:B------:R-:W-:Y:S01]  /*2a50*/  @!PT LDS RZ, [RZ] ;  /* 0x00000000fffff984 */ /* 0x000fe20000000800 */
[----:B------:R-:W-:Y:S01]  /*2a60*/  @!PT LDS RZ, [RZ] ;  /* 0x00000000fffff984 */ /* 0x000fe20000000800 */
[----:B------:R2:W-:Y:S06]  /*2a70*/  MEMBAR.ALL.CTA ;  /* 0x0000000000007992 */ /* 0x0005ec0000008000 */
[----:B--2---:R-:W2:Y:S01]  /*2a80*/  FENCE.VIEW.ASYNC.S ;  /* 0x00000000000073c6 */ /* 0x004ea20000000000 */
[----:B------:R-:W-:Y:S01]  /*2a90*/  SEL R11, R11, RZ, P1 ;  /* 0x000000ff0b0b7207 */ /* 0x000fe20000800000 */
[----:B--2---:R2:W-:Y:S01]  /*2aa0*/  SYNCS.ARRIVE.TRANS64.RED.A1T0 RZ, [R0+URZ], RZ ;  /* 0x000000ff00ff79a7 */ /* 0x0045e200081004ff */
[----:B-1----:R-:W-:-:S02]  /*2ab0*/  LOP3.LUT P3, RZ, R6, 0x1, RZ, 0xc0, !PT ;  /* 0x0000000106ff7812 */ /* 0x002fc4000786c0ff */
[----:B------:R-:W-:-:S04]  /*2ac0*/  SEL R4, RZ, 0x1, P1 ;  /* 0x00000001ff047807 */ /* 0x000fc80000800000 */
[----:B------:R-:W-:Y:S02]  /*2ad0*/  LOP3.LUT R10, R10, R4, RZ, 0x3c, !PT ;  /* 0x000000040a0a7212 */ /* 0x000fe400078e3cff */
[----:B--2---:R-:W-:-:S04]  /*2ae0*/  SEL R0, RZ, 0x1, P0 ;  /* 0x00000001ff007807 */ /* 0x004fc80000000000 */
[----:B------:R-:W-:Y:S01]  /*2af0*/  LOP3.LUT R9, R9, R0, RZ, 0x3c, !PT ;  /* 0x0000000009097212 */ /* 0x000fe200078e3cff */
[----:B------:R-:W-:Y:S06]  /*2b00*/  @P3 BRA `(.L_x_46) ;  /* 0xfffffffc002c3947 */ /* 0x000fec000383ffff */
[----:B------:R-:W-:Y:S01]  /*2b10*/  ULEA UR5, UR6, UR37, 0x3 ;  /* 0x0000002506057291 */ /* 0x000fe2000f8e18ff */
[----:B------:R-:W-:-:S08]  /*2b20*/  SHF.L.U32 R2, R12, 0x1f, RZ ;  /* 0x0000001f0c027819 */ /* 0x000fd000000006ff */
[----:B------:R-:W1:Y:S02]  /*2b30*/  SYNCS.PHASECHK.TRANS64 P0, [UR5+0xc0], R2 ;  /* 0x0000c002ff0075a7 */ /* 0x000e640008001005 */
[----:B-1----:R-:W-:Y:S05]  /*2b40*/  @P0 BRA `(.L_x_47) ;  /* 0x0000000000080947 */ /* 0x002fea0003800000 */
[----:B------:R-:W1:Y:S02]  /*2b50*/  SYNCS.PHASECHK.TRANS64.TRYWAIT P0, [UR5+0xc0], R2 ;  /* 0x0000c002ff0075a7 */ /* 0x000e640008001105 */
[----:B-1----:R-:W-:Y:S05]  /*2b60*/  @!P0 BRA `(.L_x_48) ;  /* 0x0000006400e08947 */ /* 0x002fea0003800000 */
.L_x_47:
[----:B------:R-:W-:-:S04]  /*2b70*/  UIADD3 UR4, UPT, UPT, UR6, 0x1, URZ ;  /* 0x0000000106047890 */ /* 0x000fc8000fffe0ff */
[----:B------:R-:W-:-:S04]  /*2b80*/  UISETP.NE.AND UP0, UPT, UR4, 0x2, UPT ;  /* 0x000000020400788c */ /* 0x000fc8000bf05270 */
[----:B------:R-:W-:Y:S02]  /*2b90*/  USEL UR7, URZ, 0x1, UP0 ;  /* 0x00000001ff077887 */ /* 0x000fe40008000000 */
[----:B------:R-:W-:-:S04]  /*2ba0*/  USEL UR4, UR4, URZ, UP0 ;  /* 0x000000ff04047287 */ /* 0x000fc80008000000 */
[----:B------:R-:W-:Y:S01]  /*2bb0*/  ULEA UR4, UR4, UR37, 0x3 ;  /* 0x0000002504047291 */ /* 0x000fe2000f8e18ff */
[----:B-1----:R-:W-:-:S04]  /*2bc0*/  LOP3.LUT R2, R12, UR7, RZ, 0x3c, !PT ;  /* 0x000000070c027c12 */ /* 0x002fc8000f8e3cff */
[----:B------:R-:W-:-:S04]  /*2bd0*/  SHF.L.U32 R0, R2, 0x1f, RZ ;  /* 0x0000001f02007819 */ /* 0x000fc800000006ff */
[----:B------:R-:W1:Y:S02]  /*2be0*/  SYNCS.PHASECHK.TRANS64 P0, [UR4+0xc0], R0 ;  /* 0x0000c000ff0075a7 */ /* 0x000e640008001004 */
[----:B-1----:R-:W-:Y:S05]  /*2bf0*/  @P0 EXIT ;  /* 0x000000000000094d */ /* 0x002fea0003800000 */
[----:B------:R-:W-:Y:S02]  /*2c00*/  SHF.L.U32 R2, R2, 0x1f, RZ ;  /* 0x0000001f02027819 */ /* 0x000fe400000006ff */
[----:B------:R-:W-:-:S07]  /*2c10*/  MOV R0, UR4 ;  /* 0x0000000400007c02 */ /* 0x000fce0008000f00 */
.L_x_49:
[----:B-1----:R1:W2:Y:S02]  /*2c20*/  SYNCS.PHASECHK.TRANS64.TRYWAIT P0, [R0+URZ+0xc0], R2 ;  /* 0x0000c002000075a7 */ /* 0x0022a400080011ff */
[----:B--2---:R-:W-:Y:S05]  /*2c30*/  @!P0 NANOSLEEP.SYNCS 0x989680 ;  /* 0x009896800000895d */ /* 0x004fea0003900000 */
[----:B------:R-:W2:Y:S02]  /*2c40*/  @!P0 SYNCS.PHASECHK.TRANS64 P0, [R0+URZ+0xc0], R2 ;  /* 0x0000c002000085a7 */ /* 0x000ea400080010ff */
[----:B--2---:R-:W-:Y:S05]  /*2c50*/  @P0 EXIT ;  /* 0x000000000000094d */ /* 0x004fea0003800000 */
[----:B------:R-:W-:Y:S05]  /*2c60*/  BRA `(.L_x_49) ;  /* 0xfffffffc00ec7947 */ /* 0x000fea000383ffff */
.L_x_42:
[----:B------:R-:W-:-:S09]  /*2c70*/  UISETP.NE.AND UP1, UPT, UR8, URZ, UPT ;  /* 0x000000ff0800728c */ /* 0x000fd2000bf25270 */
[----:B------:R-:W-:Y:S05]  /*2c80*/  BRA.U UP1, `(.L_x_50) ;  /* 0x0000000d01b47547 */ /* 0x000fea000b800000 */
[----:B------:R-:W-:Y:S01]  /*2c90*/  UMOV UR4, 0x40 ;  /* 0x0000004000047882 */ /* 0x000fe20000000000 */
[----:B------:R-:W-:Y:S01]  /*2ca0*/  NOP ;  /* 0x0000000000007918 */ /* 0x000fe20000000000 */
[----:B------:R-:W-:Y:S01]  /*2cb0*/  ULEA UR4, UR37, UR4, 0x18 ;  /* 0x0000000425047291 */ /* 0x000fe2000f8ec0ff */
[----:B------:R-:W-:Y:S02]  /*2cc0*/  UMOV UR5, 0x400 ;  /* 0x0000040000057882 */ /* 0x000fe40000000000 */
[----:B------:R-:W-:-:S06]  /*2cd0*/  ULEA UR37, UR37, UR5, 0x18 ;  /* 0x0000000525257291 */ /* 0x000fcc000f8ec0ff */
[----:B------:R-:W1:Y:S02]  /*2ce0*/  LDS.U8 R0, [UR4+0x1c] ;  /* 0x00001c04ff007984 */ /* 0x000e640008000000 */
[----:B-1----:R-:W-:-:S13]  /*2cf0*/  ISETP.NE.AND P0, PT, R0, RZ, PT ;  /* 0x000000ff0000720c */ /* 0x002fda0003f05270 */
[----:B------:R-:W-:Y:S05]  /*2d00*/  @P0 BRA `(.L_x_51) ;  /* 0x0000000000580947 */ /* 0x000fea0003800000 */
[----:B------:R-:W-:-:S13]  /*2d10*/  ELECT P0, URZ, PT ;  /* 0x0000000000ff782f */ /* 0x000fda0003800000 */
[----:B------:R-:W-:Y:S05]  /*2d20*/  @!P0 BRA `(.L_x_52) ;  /* 0x0000000000608947 */ /* 0x000fea0003800000 */
[----:B------:R-:W-:Y:S01]  /*2d30*/  UMOV UR5, 0x10 ;  /* 0x0000001000057882 */ /* 0x000fe20000000000 */
[----:B------:R-:W-:Y:S01]  /*2d40*/  HFMA2 R0, -RZ, RZ, 0, 5.9604644775390625e-08 ;  /* 0x00000001ff007431 */ /* 0x000fe200000001ff */
[----:B------:R-:W-:-:S03]  /*2d50*/  MOV R2, 0xffff ;  /* 0x0000ffff00027802 */ /* 0x000fc60000000f00 */
[----:B------:R-:W-:Y:S04]  /*2d60*/  DEPBAR.LE SB1, 0x36 ;  /* 0x00009d800000791a */ /* 0x000fe80000000000 */
[----:B------:R-:W1:Y:S02]  /*2d70*/  UTCATOMSWS.FIND_AND_SET.ALIGN UP0, UR5, UR5 ;  /* 0x00000005000575e3 */ /* 0x000e640008000800 */
[----:B-1----:R-:W-:Y:S01]  /*2d80*/  MOV R3, UR5 ;  /* 0x0000000500037c02 */ /* 0x002fe20008000f00 */
[----:B------:R-:W-:Y:S06]  /*2d90*/  BRA.U UP0, `(.L_x_53) ;  /* 0x0000000100187547 */ /* 0x000fec000b800000 */
.L_x_54:
[----:B------:R-:W-:Y:S05]  /*2da0*/  NANOSLEEP 0x64 ;  /* 0x000000640000795d */ /* 0x000fea0003800000 */
[----:B------:R-:W-:-:S05]  /*2db0*/  UMOV UR5, 0x10 ;  /* 0x0000001000057882 */ /* 0x000fca0000000000 */
[----:B------:R-:W-:Y:S04]  /*2dc0*/  DEPBAR.LE SB1, 0x36 ;  /* 0x00009d800000791a */ /* 0x000fe80000000000 */
[----:B------:R-:W1:Y:S02]  /*2dd0*/  UTCATOMSWS.FIND_AND_SET.ALIGN UP0, UR5, UR5 ;  /* 0x00000005000575e3 */ /* 0x000e640008000800 */
[----:B-1----:R-:W-:Y:S01]  /*2de0*/  MOV R3, UR5 ;  /* 0x0000000500037c02 */ /* 0x002fe20008000f00 */
[----:B------:R-:W-:Y:S05]  /*2df0*/  BRA.U !UP0, `(.L_x_54) ;  /* 0xfffffffd08e87547 */ /* 0x000fea000b83ffff */
.L_x_53:
[-C--:B------:R-:W-:Y:S02]  /*2e00*/  SHF.L.U32 R2, R2, R3.reuse, RZ ;  /* 0x0000000302027219 */ /* 0x080fe400000006ff */
[----:B------:R-:W-:Y:S01]  /*2e10*/  SHF.L.U32 R0, R0, R3, RZ ;  /* 0x0000000300007219 */ /* 0x000fe200000006ff */
[----:B------:R-:W-:Y:S02]  /*2e20*/  IMAD.SHL.U32 R3, R3, 0x20, RZ ;  /* 0x0000002003037824 */ /* 0x000fe400078e00ff */
[----:B------:R1:W-:Y:S04]  /*2e30*/  ATOMS.OR RZ, [UR4+0x14], R2 ;  /* 0x00001402ffff798c */ /* 0x0003e8000b000004 */
[----:B------:R1:W-:Y:S04]  /*2e40*/  ATOMS.OR RZ, [UR4+0x18], R0 ;  /* 0x00001800ffff798c */ /* 0x0003e8000b000004 */
[----:B------:R1:W-:Y:S01]  /*2e50*/  STS [UR37+0x160], R3 ;  /* 0x00016003ff007988 */ /* 0x0003e20008000825 */
[----:B------:R-:W-:Y:S05]  /*2e60*/  BRA `(.L_x_52) ;  /* 0x0000000000107947 */ /* 0x000fea0003800000 */
.L_x_51:
[----:B------:R-:W-:Y:S02]  /*2e70*/  MOV R0, 0xffffffff ;  /* 0xffffffff00007802 */ /* 0x000fe40000000f00 */
[----:B------:R-:W-:-:S03]  /*2e80*/  MOV R2, 0x2eb0 ;  /* 0x00002eb000027802 */ /* 0x000fc60000000f00 */
[----:B------:R1:W-:Y:S04]  /*2e90*/  STS [UR37+0x160], R0 ;  /* 0x00016000ff007988 */ /* 0x0003e80008000825 */
[----:B-1-3-5:R-:W-:Y:S05]  /*2ea0*/  CALL.REL.NOINC `($__internal_1_$__cuda_sm10x_tcgen05_guardrail_trap_phase_invalid_during_alloc) ;  /* 0x0000006c00287944 */ /* 0x02afea0003c00000 */
.L_x_52:
[----:B------:R-:W-:Y:S05]  /*2eb0*/  WARPSYNC.ALL ;  /* 0x0000000000007948 */ /* 0x000fea0003800000 */
[----:B------:R-:W2:Y:S01]  /*2ec0*/  S2UR UR5, SR_CgaCtaId ;  /* 0x00000000000579c3 */ /* 0x000ea20000008800 */
[----:B------:R-:W-:Y:S01]  /*2ed0*/  UMOV UR4, 0x400 ;  /* 0x0000040000047882 */ /* 0x000fe20000000000 */
[----:B------:R-:W-:-:S06]  /*2ee0*/  NOP ;  /* 0x0000000000007918 */ /* 0x000fcc0000000000 */
[----:B------:R-:W-:Y:S06]  /*2ef0*/  BAR.ARV 0x6, 0xa0 ;  /* 0x0182800000007b1d */ /* 0x000fec0000002000 */
[----:B------:R-:W4:Y:S01]  /*2f00*/  LDCU UR7, c[0x0][0x38c] ;  /* 0x00007180ff0777ac */ /* 0x000f220008000800 */
[----:B------:R-:W-:Y:S01]  /*2f10*/  IMAD.MOV.U32 R11, RZ, RZ, 0x1 ;  /* 0x00000001ff0b7424 */ /* 0x000fe200078e00ff */
[----:B------:R-:W-:Y:S01]  /*2f20*/  CS2R R8, SRZ ;  /* 0x0000000000087805 */ /* 0x000fe2000001ff00 */
[----:B------:R-:W-:Y:S01]  /*2f30*/  IMAD.MOV.U32 R10, RZ, RZ, RZ ;  /* 0x000000ffff0a7224 */ /* 0x000fe200078e00ff */
[----:B------:R-:W3:Y:S01]  /*2f40*/  LDCU UR6, c[0x0][0x38c] ;  /* 0x00007180ff0677ac */ /* 0x000ee20008000800 */
[----:B------:R-:W-:Y:S01]  /*2f50*/  UMOV UR15, URZ ;  /* 0x000000ff000f7c82 */ /* 0x000fe20008000000 */
[----:B------:R-:W-:Y:S01]  /*2f60*/  UMOV UR14, URZ ;  /* 0x000000ff000e7c82 */ /* 0x000fe20008000000 */
[----:B--2---:R-:W-:Y:S01]  /*2f70*/  ULEA UR5, UR5, UR4, 0x18 ;  /* 0x0000000405057291 */ /* 0x004fe2000f8ec0ff */
[----:B------:R-:W-:Y:S01]  /*2f80*/  UMOV UR24, 0x0 ;  /* 0x0000000000187882 */ /* 0x000fe20000000000 */
[----:B------:R-:W-:-:S02]  /*2f90*/  UMOV UR25, 0x8210490 ;  /* 0x0821049000197882 */ /* 0x000fc40000000000 */
[----:B------:R-:W-:Y:S02]  /*2fa0*/  UIADD3 UR10, UPT, UPT, UR5, 0x8400, URZ ;  /* 0x00008400050a7890 */ /* 0x000fe4000fffe0ff */
[----:B------:R-:W-:Y:S02]  /*2fb0*/  UIADD3 UR11, UPT, UPT, UR5, 0x20400, URZ ;  /* 0x00020400050b7890 */ /* 0x000fe4000fffe0ff */
[----:B----4-:R-:W-:Y:S01]  /*2fc0*/  UIADD3 UR7, UPT, UPT, UR7, 0x3f, URZ ;  /* 0x0000003f07077890 */ /* 0x010fe2000fffe0ff */
[----:B-1----:R-:W1:Y:S01]  /*2fd0*/  LDS R0, [UR5+0x160] ;  /* 0x00016005ff007984 */ /* 0x002e620008000800 */
[----:B------:R-:W-:Y:S02]  /*2fe0*/  USHF.R.U32.HI UR10, URZ, 0x4, UR10 ;  /* 0x00000004ff0a7899 */ /* 0x000fe4000801160a */
[----:B------:R-:W-:Y:S02]  /*2ff0*/  USHF.R.S32.HI UR4, URZ, 0x1f, UR7 ;  /* 0x0000001fff047899 */ /* 0x000fe40008011407 */
[----:B------:R-:W-:-:S02]  /*3000*/  USHF.R.U32.HI UR11, URZ, 0x4, UR11 ;  /* 0x00000004ff0b7899 */ /* 0x000fc4000801160b */
[----:B------:R-:W-:Y:S02]  /*3010*/  ULEA.HI UR4, UR4, UR7, URZ, 0x6 ;  /* 0x0000000704047291 */ /* 0x000fe4000f8f30ff */
[----:B------:R-:W-:Y:S02]  /*3020*/  ULOP3.LUT UR10, UR10, 0x3fff, URZ, 0xc0, !UPT ;  /* 0x00003fff0a0a7892 */ /* 0x000fe4000f8ec0ff */
[----:B------:R-:W-:Y:S02]  /*3030*/  USHF.R.S32.HI UR4, URZ, 0x6, UR4 ;  /* 0x00000006ff047899 */ /* 0x000fe40008011404 */
[----:B------:R-:W-:Y:S02]  /*3040*/  ULOP3.LUT UR11, UR11, 0x3fff, URZ, 0xc0, !UPT ;  /* 0x00003fff0b0b7892 */ /* 0x000fe4000f8ec0ff */
[----:B------:R-:W-:Y:S01]  /*3050*/  UISETP.LT.AND UP0, UPT, UR4, 0x1, UPT ;  /* 0x000000010400788c */ /* 0x000fe2000bf01270 */
[----:B------:R-:W-:Y:S01]  /*3060*/  UMOV UR22, 0x0 ;  /* 0x0000000000167882 */ /* 0x000fe20000000000 */
[----:B------:R-:W-:-:S02]  /*3070*/  UMOV UR23, 0x8210490 ;  /* 0x0821049000177882 */ /* 0x000fc40000000000 */
[----:B------:R-:W-:Y:S02]  /*3080*/  USEL UR9, UR4, 0x1, !UP0 ;  /* 0x0000000104097887 */ /* 0x000fe4000c000000 */
[----:B------:R-:W-:Y:S02]  /*3090*/  ULOP3.LUT UR10, UR10, 0x10000, URZ, 0xfc, !UPT ;  /* 0x000100000a0a7892 */ /* 0x000fe4000f8efcff */
[----:B------:R-:W-:Y:S02]  /*30a0*/  ULOP3.LUT UR11, UR11, 0x2000000, URZ, 0xfc, !UPT ;  /* 0x020000000b0b7892 */ /* 0x000fe4000f8efcff */
[----:B------:R-:W-:Y:S02]  /*30b0*/  UIADD3 UR9, UPT, UPT, -UR9, URZ, URZ ;  /* 0x000000ff09097290 */ /* 0x000fe4000fffe1ff */
[----:B---3--:R-:W-:Y:S01]  /*30c0*/  UISETP.GE.AND UP3, UPT, UR6, 0x1, UPT ;  /* 0x000000010600788c */ /* 0x008fe2000bf66270 */
[----:B------:R-:W-:Y:S01]  /*30d0*/  UMOV UR20, 0x0 ;  /* 0x0000000000147882 */ /* 0x000fe20000000000 */
[----:B------:R-:W-:Y:S01]  /*30e0*/  UMOV UR21, 0x8210490 ;  /* 0x0821049000157882 */ /* 0x000fe20000000000 */
[----:B------:R-:W-:Y:S01]  /*30f0*/  UMOV UR18, 0x0 ;  /* 0x0000000000127882 */ /* 0x000fe20000000000 */
[----:B------:R-:W-:Y:S01]  /*3100*/  UMOV UR19, 0x8210490 ;  /* 0x0821049000137882 */ /* 0x000fe20000000000 */
[----:B-1----:R-:W-:-:S15]  /*3110*/  R2UR UR16, R0 ;  /* 0x00000000001072ca */ /* 0x002fde00000e0000 */
.L_x_61:
[----:B------:R-:W-:Y:S02]  /*3120*/  LEA R0, R10, UR5, 0x3 ;  /* 0x000000050a007c11 */ /* 0x000fe4000f8e18ff */
[----:B------:R-:W-:Y:S02]  /*3130*/  SHF.L.U32 R2, R9, 0x1f, RZ ;  /* 0x0000001f09027819 */ /* 0x000fe400000006ff */
[----:B------:R-:W-:Y:S01]  /*3140*/  PLOP3.LUT P0, PT, PT, PT, UP3, 0x80, 0x8 ;  /* 0x000000000008781c */ /* 0x000fe20003f0f038 */
[----:B------:R-:W-:Y:S01]  /*3150*/  VIADD R3, R0, 0xc0 ;  /* 0x000000c000037836 */ /* 0x000fe20000000000 */
[----:B-1----:R-:W1:Y:S02]  /*3160*/  SYNCS.PHASECHK.TRANS64.TRYWAIT P1, [R0+URZ+0xb0], R2 ;  /* 0x0000b002000075a7 */ /* 0x002e6400080211ff */
[----:B-1-3--:R-:W-:Y:S09]  /*3170*/  @!P1 BRA `(.L_x_55) ;  /* 0x0000006000749947 */ /* 0x00aff20003800000 */
.L_x_152:
[----:B------:R-:W-:Y:S01]  /*3180*/  LEA R4, R10, UR5, 0x4 ;  /* 0x000000050a047c11 */ /* 0x000fe2000f8e20ff */
[----:B------:R-:W-:Y:S01]  /*3190*/  @UP3 ULEA UR6, UR14, UR5, 0x3 ;  /* 0x000000050e063291 */ /* 0x000fe2000f8e18ff */
[----:B------:R-:W-:Y:S01]  /*31a0*/  PLOP3.LUT P2, PT, PT, PT, PT, 0x80, 0x8 ;  /* 0x000000000008781c */ /* 0x000fe20003f4f070 */
[----:B------:R-:W-:Y:S01]  /*31b0*/  ULEA UR7, UR15, UR5, 0x3 ;  /* 0x000000050f077291 */ /* 0x000fe2000f8e18ff */
[----:B------:R-:W-:Y:S01]  /*31c0*/  PRMT R3, RZ, 0x654, R3 ;  /* 0x00000654ff037816 */ /* 0x000fe20000000003 */
[----:B------:R-:W-:Y:S01]  /*31d0*/  ULEA UR8, UR15, UR16, 0x7 ;  /* 0x000000100f087291 */ /* 0x000fe2000f8e38ff */
[----:B------:R-:W2:Y:S01]  /*31e0*/  LDS.128 R4, [R4+0x140] ;  /* 0x0001400004047984 */ /* 0x000ea20000000c00 */
[----:B-1----:R-:W-:Y:S02]  /*31f0*/  @P0 SHF.L.U32 R2, R8, 0x1f, RZ ;  /* 0x0000001f08020819 */ /* 0x002fe400000006ff */
[----:B------:R-:W-:Y:S01]  /*3200*/  SHF.L.U32 R0, R11, 0x1f, RZ ;  /* 0x0000001f0b007819 */ /* 0x000fe200000006ff */
[----:B------:R-:W-:Y:S01]  /*3210*/  @!PT LDS RZ, [RZ] ;  /* 0x00000000fffff984 */ /* 0x000fe20000000800 */
[----:B------:R-:W-:Y:S01]  /*3220*/  @!PT LDS RZ, [RZ] ;  /* 0x00000000fffff984 */ /* 0x000fe20000000800 */
[----:B------:R-:W-:Y:S01]  /*3230*/  @!PT LDS RZ, [RZ] ;  /* 0x00000000fffff984 */ /* 0x000fe20000000800 */
[----:B------:R-:W-:Y:S01]  /*3240*/  @!PT LDS RZ, [RZ] ;  /* 0x00000000fffff984 */ /* 0x000fe20000000800 */
[----:B------:R1:W-:Y:S06]  /*3250*/  MEMBAR.ALL.CTA ;  /* 0x0000000000007992 */ /* 0x0003ec0000008000 */
[----:B-1----:R-:W1:Y:S02]  /*3260*/  FENCE.VIEW.ASYNC.S ;  /* 0x00000000000073c6 */ /* 0x002e640000000000 */
[----:B-1----:R1:W-:Y:S01]  /*3270*/  SYNCS.ARRIVE.TRANS64.RED.A1T0 RZ, [R3+URZ], RZ ;  /* 0x000000ff03ff79a7 */ /* 0x0023e200081004ff */
[----:B------:R1:W3:Y:S01]  /*3280*/  @P0 SYNCS.PHASECHK.TRANS64.TRYWAIT P2, [UR6], R2 ;  /* 0x00000002ff0005a7 */ /* 0x0002e20008041106 */
[----:B--2---:R-:W-:Y:S01]  /*3290*/  LOP3.LUT P1, RZ, R6, 0x1, RZ, 0xc0, !PT ;  /* 0x0000000106ff7812 */ /* 0x004fe2000782c0ff */
[----:B------:R-:W2:Y:S02]  /*32a0*/  SYNCS.PHASECHK.TRANS64.TRYWAIT P0, [UR7+0xf0], R0 ;  /* 0x0000f000ff0075a7 */ /* 0x000ea40008001107 */
[----:B-123--:R-:W-:Y:S10]  /*32b0*/  @!P0 BRA `(.L_x_56) ;  /* 0x0000006000388947 */ /* 0x00eff40003800000 */
.L_x_154:
[----:B------:R-:W-:Y:S01]  /*32c0*/  IADD3 R10, PT, PT, R10, 0x1, RZ ;  /* 0x000000010a0a7810 */ /* 0x000fe20007ffe0ff */
[----:B------:R-:W-:Y:S06]  /*32d0*/  BRA.U !UP3, `(.L_x_57) ;  /* 0x000000010bc07547 */ /* 0x000fec000b800000 */
[----:B------:R-:W-:Y:S01]  /*32e0*/  UPLOP3.LUT UP4, UPT, UPT, UPT, UPT, 0x40, 0x4 ;  /* 0x000000000004789c */ /* 0x000fe20003f8e870 */
[----:B------:R-:W-:Y:S01]  /*32f0*/  UMOV UR13, UR9 ;  /* 0x00000009000d7c82 */ /* 0x000fe20008000000 */
[----:B------:R-:W-:Y:S01]  /*3300*/  UMOV UR12, UR4 ;  /* 0x00000004000c7c82 */ /* 0x000fe20008000000 */
[----:B------:R-:W-:-:S08]  /*3310*/  UMOV UR17, UR14 ;  /* 0x0000000e00117c82 */ /* 0x000fd00008000000 */
.L_x_60:
[----:B------:R-:W-:Y:S02]  /*3320*/  UIADD3 UR13, UPT, UPT, UR13, 0x1, URZ ;  /* 0x000000010d0d7890 */ /* 0x000fe4000fffe0ff */
[----:B--2---:R-:W-:Y:S02]  /*3330*/  ULEA UR6, UR17, UR5, 0x3 ;  /* 0x0000000511067291 */ /* 0x004fe4000f8e18ff */
[----:B------:R-:W-:Y:S01]  /*3340*/  UISETP.NE.AND UP0, UPT, UR13, URZ, UPT ;  /* 0x000000ff0d00728c */ /* 0x000fe2000bf05270 */
[----:B---3--:R-:W-:Y:S10]  /*3350*/  @P2 BRA `(.L_x_58) ;  /* 0x00000000000c2947 */ /* 0x008ff40003800000 */
[----:B-1----:R-:W-:Y:S04]  /*3360*/  SHF.L.U32 R2, R8, 0x1f, RZ ;  /* 0x0000001f08027819 */ /* 0x002fe800000006ff */
[----:B------:R-:W1:Y:S02]  /*3370*/  SYNCS.PHASECHK.TRANS64.TRYWAIT P0, [UR6], R2 ;  /* 0x00000002ff0075a7 */ /* 0x000e640008001106 */
[----:B-1----:R-:W-:Y:S05]  /*3380*/  @!P0 BRA `(.L_x_59) ;  /* 0x00000060001c8947 */ /* 0x002fea0003800000 */
.L_x_58:
[----:B------:R-:W-:Y:S01]  /*3390*/  UISETP.NE.AND UP1, UPT, UR12, 0x1, UPT ;  /* 0x000000010c00788c */ /* 0x000fe2000bf25270 */
[----:B------:R-:W-:Y:S01]  /*33a0*/  PLOP3.LUT P2, PT, PT, PT, PT, 0x80, 0x8 ;  /* 0x000000000008781c */ /* 0x000fe20003f4f070 */
[----:B------:R-:W-:Y:S02]  /*33b0*/  UIADD3 UR14, UPT, UPT, UR17, 0x1, URZ ;  /* 0x00000001110e7890 */ /* 0x000fe4000fffe0ff */
[----:B------:R-:W-:Y:S02]  /*33c0*/  ULEA UR28, UR17, UR11, 0xa ;  /* 0x0000000b111c7291 */ /* 0x000fe4000f8e50ff */
[----:B------:R-:W-:Y:S01]  /*33d0*/  UISETP.NE.AND UP2, UPT, UR14, 0x6, UPT ;  /* 0x000000060e00788c */ /* 0x000fe2000bf45270 */
[----:B------:R-:W-:Y:S01]  /*33e0*/  PLOP3.LUT P0, PT, PT, PT, UP1, 0x80, 0x8 ;  /* 0x000000000008781c */ /* 0x000fe20003f0f018 */
[----:B------:R-:W-:Y:S02]  /*33f0*/  UIADD3 UR40, UPT, UPT, UR28, 0x80, URZ ;  /* 0x000000801c287890 */ /* 0x000fe4000fffe0ff */
[----:B------:R-:W-:Y:S02]  /*3400*/  USEL UR27, URZ, 0x1, UP2 ;  /* 0x00000001ff1b7887 */ /* 0x000fe40009000000 */
[----:B------:R-:W-:Y:S02]  /*3410*/  USEL UR14, UR14, URZ, UP2 ;  /* 0x000000ff0e0e7287 */ /* 0x000fe40009000000 */
[----:B------:R-:W-:Y:S02]  /*3420*/  UIADD3 UR36, UPT, UPT, UR28, 0x100, URZ ;  /* 0x000001001c247890 */ /* 0x000fe4000fffe0ff */
[----:B------:R-:W-:Y:S01]  /*3430*/  @UP1 ULEA UR26, UR14, UR5, 0x3 ;  /* 0x000000050e1a1291 */ /* 0x000fe2000f8e18ff */
[----:B------:R-:W-:Y:S01]  /*3440*/  LOP3.LUT R8, R8, UR27, RZ, 0x3c, !PT ;  /* 0x0000001b08087c12 */ /* 0x000fe2000f8e3cff */
[----:B------:R-:W-:Y:S02]  /*3450*/  UIADD3 UR32, UPT, UPT, UR28, 0x180, URZ ;  /* 0x000001801c207890 */ /* 0x000fe4000fffe0ff */
[----:B------:R-:W-:Y:S01]  /*3460*/  UIADD3 UR6, UPT, UPT, UR6, 0x30, URZ ;  /* 0x0000003006067890 */ /* 0x000fe2000fffe0ff */
[----:B-1----:R-:W-:Y:S01]  /*3470*/  @P0 SHF.L.U32 R0, R8, 0x1f, RZ ;  /* 0x0000001f08000819 */ /* 0x002fe200000006ff */
[----:B------:R-:W-:Y:S01]  /*3480*/  UIADD3 UR12, UPT, UPT, UR12, -0x1, URZ ;  /* 0xffffffff0c0c7890 */ /* 0x000fe2000fffe0ff */
[----:B------:R-:W-:Y:S02]  /*3490*/  UMOV UR29, 0x40004040 ;  /* 0x40004040001d7882 */ /* 0x000fe40000000000 */
[----:B------:R2:W3:Y:S01]  /*34a0*/  @P0 SYNCS.PHASECHK.TRANS64.TRYWAIT P2, [UR26], R0 ;  /* 0x00000000ff0005a7 */ /* 0x0004e2000804111a */
[----:B------:R-:W-:Y:S01]  /*34b0*/  ULEA UR26, UR17, UR10, 0xa ;  /* 0x0000000a111a7291 */ /* 0x000fe2000f8e50ff */
[----:B------:R-:W-:Y:S01]  /*34c0*/  UMOV UR27, 0x40004040 ;  /* 0x40004040001b7882 */ /* 0x000fe20000000000 */
[----:B------:R-:W-:Y:S02]  /*34d0*/  UMOV UR41, 0x40004040 ;  /* 0x4000404000297882 */ /* 0x000fe40000000000 */
[----:B------:R-:W-:Y:S02]  /*34e0*/  UIADD3 UR38, UPT, UPT, UR26, 0x2, URZ ;  /* 0x000000021a267890 */ /* 0x000fe4000fffe0ff */
[----:B------:R-:W-:Y:S02]  /*34f0*/  UIADD3 UR34, UPT, UPT, UR26, 0x4, URZ ;  /* 0x000000041a227890 */ /* 0x000fe4000fffe0ff */
[----:B------:R-:W-:Y:S01]  /*3500*/  UIADD3 UR30, UPT, UPT, UR26, 0x6, URZ ;  /* 0x000000061a1e7890 */ /* 0x000fe2000fffe0ff */
[----:B------:R2:W-:Y:S01]  /*3510*/  UTCHMMA gdesc[UR26], gdesc[UR28], tmem[UR8], tmem[UR24], idesc[UR25], UP4 ;  /* 0x00ff181c1a0075ea */ /* 0x0005e2000a000008 */
[----:B------:R-:W-:Y:S01]  /*3520*/  UPLOP3.LUT UP4, UPT, UPT, UPT, UPT, 0x80, 0x8 ;  /* 0x000000000008789c */ /* 0x000fe20003f8f070 */
[----:B------:R-:W-:Y:S01]  /*3530*/  UMOV UR39, 0x40004040 ;  /* 0x4000404000277882 */ /* 0x000fe20000000000 */
[----:B------:R-:W-:Y:S01]  /*3540*/  UMOV UR37, 0x40004040 ;  /* 0x4000404000257882 */ /* 0x000fe20000000000 */
[----:B------:R2:W-:Y:S01]  /*3550*/  UTCHMMA gdesc[UR38], gdesc[UR40], tmem[UR8], tmem[UR22], idesc[UR23], UPT ;  /* 0x00ff1628260075ea */ /* 0x0005e2000b800008 */
[----:B------:R-:W-:Y:S01]  /*3560*/  UMOV UR35, 0x40004040 ;  /* 0x4000404000237882 */ /* 0x000fe20000000000 */
[----:B------:R-:W-:Y:S01]  /*3570*/  UMOV UR33, 0x40004040 ;  /* 0x4000404000217882 */ /* 0x000fe20000000000 */
[----:B------:R-:W-:Y:S01]  /*3580*/  UMOV UR31, 0x40004040 ;  /* 0x40004040001f7882 */ /* 0x000fe20000000000 */
[----:B------:R2:W-:Y:S01]  /*3590*/  UTCHMMA gdesc[UR34], gdesc[UR36], tmem[UR8], tmem[UR20], idesc[UR21], UPT ;  /* 0x00ff1424220075ea */ /* 0x0005e2000b800008 */
[----:B------:R2:W-:Y:S01]  /*35a0*/  UTCHMMA gdesc[UR30], gdesc[UR32], tmem[UR8], tmem[UR18], idesc[UR19], UPT ;  /* 0x00ff12201e0075ea */ /* 0x0005e2000b800008 */
[----:B------:R2:W-:Y:S01]  /*35b0*/  UTCBAR [UR6], URZ ;  /* 0x000000ff060073e9 */ /* 0x0005e200080000ff */
[----:B------:R-:W-:Y:S01]  /*35c0*/  UMOV UR17, UR14 ;  /* 0x0000000e00117c82 */ /* 0x000fe20008000000 */
[----:B------:R-:W-:Y:S05]  /*35d0*/  BRA.U UP0, `(.L_x_60) ;  /* 0xfffffffd00507547 */ /* 0x000fea000b83ffff */
.L_x_57:
[----:B------:R-:W-:Y:S01]  /*35e0*/  UIADD3 UR15, UPT, UPT, UR15, 0x1, URZ ;  /* 0x000000010f0f7890 */ /* 0x000fe2000fffe0ff */
[C---:B------:R-:W-:Y:S01]  /*35f0*/  ISETP.NE.AND P0, PT, R10.reuse, 0x2, PT ;  /* 0x000000020a00780c */ /* 0x040fe20003f05270 */
[----:B------:R-:W-:Y:S02]  /*3600*/  UIADD3 UR7, UPT, UPT, UR7, 0xd0, URZ ;  /* 0x000000d007077890 */ /* 0x000fe4000fffe0ff */
[----:B------:R-:W-:Y:S01]  /*3610*/  UISETP.NE.AND UP0, UPT, UR15, 0x4, UPT ;  /* 0x000000040f00788c */ /* 0x000fe2000bf05270 */
[----:B-12---:R-:W-:Y:S02]  /*3620*/  SEL R0, RZ, 0x1, P0 ;  /* 0x00000001ff007807 */ /* 0x006fe40000000000 */
[----:B------:R-:W-:Y:S01]  /*3630*/  SEL R10, R10, RZ, P0 ;  /* 0x000000ff0a0a7207 */ /* 0x000fe20000000000 */
[----:B------:R-:W-:Y:S01]  /*3640*/  USEL UR6, URZ, 0x1, UP0 ;  /* 0x00000001ff067887 */ /* 0x000fe20008000000 */
[----:B------:R-:W-:Y:S01]  /*3650*/  LOP3.LUT R9, R9, R0, RZ, 0x3c, !PT ;  /* 0x0000000009097212 */ /* 0x000fe200078e3cff */
[----:B------:R-:W-:Y:S01]  /*3660*/  USEL UR15, UR15, URZ, UP0 ;  /* 0x000000ff0f0f7287 */ /* 0x000fe20008000000 */
[----:B------:R1:W-:Y:S03]  /*3670*/  UTCBAR [UR7], URZ ;  /* 0x000000ff070073e9 */ /* 0x0003e600080000ff */
[----:B------:R-:W-:Y:S01]  /*3680*/  LOP3.LUT R11, R11, UR6, RZ, 0x3c, !PT ;  /* 0x000000060b0b7c12 */ /* 0x000fe2000f8e3cff */
[----:B------:R-:W-:Y:S07]  /*3690*/  @P1 BRA `(.L_x_61) ;  /* 0xfffffff800a01947 */ /* 0x000fee000383ffff */
[----:B------:R-:W2:Y:S01]  /*36a0*/  S2UR UR4, SR_CgaCtaId ;  /* 0x00000000000479c3 */ /* 0x000ea20000008800 */
[----:B------:R-:W-:Y:S01]  /*36b0*/  ELECT P0, URZ, PT ;  /* 0x0000000000ff782f */ /* 0x000fe20003800000 */
[----:B------:R-:W-:Y:S01]  /*36c0*/  IMAD.MOV.U32 R0, RZ, RZ, 0x1 ;  /* 0x00000001ff007424 */ /* 0x000fe200078e00ff */
[----:B------:R-:W-:Y:S01]  /*36d0*/  UIADD3 UR5, UPT, UPT, UR5, 0xf0, URZ ;  /* 0x000000f005057890 */ /* 0x000fe2000fffe0ff */
[----:B------:R-:W-:Y:S01]  /*36e0*/  SHF.L.U32 R2, R11, 0x1f, RZ ;  /* 0x0000001f0b027819 */ /* 0x000fe200000006ff */
[----:B------:R-:W-:-:S03]  /*36f0*/  UMOV UR6, 0x40 ;  /* 0x0000004000067882 */ /* 0x000fc60000000000 */
[----:B------:R-:W-:Y:S01]  /*3700*/  UVIRTCOUNT.DEALLOC.SMPOOL 0x80 ;  /* 0x000000800000784c */ /* 0x000fe20000000000 */
[----:B--2---:R-:W-:Y:S02]  /*3710*/  ULEA UR4, UR4, UR6, 0x18 ;  /* 0x0000000604047291 */ /* 0x004fe4000f8ec0ff */
[----:B------:R-:W-:-:S07]  /*3720*/  ULEA UR6, UR15, UR5, 0x3 ;  /* 0x000000050f067291 */ /* 0x000fce000f8e18ff */
[----:B------:R2:W-:Y:S02]  /*3730*/  @P0 STS.U8 [UR4+0x1c], R0 ;  /* 0x00001c00ff000988 */ /* 0x0005e40008000004 */
[----:B------:R-:W4:Y:S02]  /*3740*/  SYNCS.PHASECHK.TRANS64.TRYWAIT P0, [UR6], R2 ;  /* 0x00000002ff0075a7 */ /* 0x000f240008001106 */
[----:B--2-4-:R-:W-:Y:S05]  /*3750*/  @!P0 BRA `(.L_x_62) ;  /* 0x0000005c00408947 */ /* 0x014fea0003800000 */
.L_x_157:
[----:B-1----:R-:W-:-:S04]  /*3760*/  UIADD3 UR7, UPT, UPT, UR15, 0x1, URZ ;  /* 0x000000010f077890 */ /* 0x002fc8000fffe0ff */
[----:B------:R-:W-:-:S04]  /*3770*/  UISETP.NE.AND UP0, UPT, UR7, 0x4, UPT ;  /* 0x000000040700788c */ /* 0x000fc8000bf05270 */
[----:B------:R-:W-:Y:S02]  /*3780*/  USEL UR8, URZ, 0x1, UP0 ;  /* 0x00000001ff087887 */ /* 0x000fe40008000000 */
[----:B------:R-:W-:-:S04]  /*3790*/  USEL UR7, UR7, URZ, UP0 ;  /* 0x000000ff07077287 */ /* 0x000fc80008000000 */
[----:B------:R-:W-:Y:S01]  /*37a0*/  ULEA UR6, UR7, UR5, 0x3 ;  /* 0x0000000507067291 */ /* 0x000fe2000f8e18ff */
[----:B--2---:R-:W-:-:S04]  /*37b0*/  LOP3.LUT R2, R11, UR8, RZ, 0x3c, !PT ;  /* 0x000000080b027c12 */ /* 0x004fc8000f8e3cff */
[----:B------:R-:W-:-:S04]  /*37c0*/  SHF.L.U32 R3, R2, 0x1f, RZ ;  /* 0x0000001f02037819 */ /* 0x000fc800000006ff */
[----:B------:R-:W1:Y:S02]  /*37d0*/  SYNCS.PHASECHK.TRANS64.TRYWAIT P0, [UR6], R3 ;  /* 0x00000003ff0075a7 */ /* 0x000e640008001106 */
[----:B-1----:R-:W-:Y:S05]  /*37e0*/  @!P0 BRA `(.L_x_63) ;  /* 0x0000005c00348947 */ /* 0x002fea0003800000 */
.L_x_159:
        /* <DEDUP_REMOVED lines=9> */
.L_x_161:
[----:B------:R-:W-:-:S04]  /*3880*/  UIADD3 UR7, UPT, UPT, UR7, 0x1, URZ ;  /* 0x0000000107077890 */ /* 0x000fc8000fffe0ff */
[----:B------:R-:W-:-:S04]  /*3890*/  UISETP.NE.AND UP0, UPT, UR7, 0x4, UPT ;  /* 0x000000040700788c */ /* 0x000fc8000bf05270 */
[----:B------:R-:W-:Y:S02]  /*38a0*/  USEL UR6, URZ, 0x1, UP0 ;  /* 0x00000001ff067887 */ /* 0x000fe40008000000 */
[----:B------:R-:W-:-:S04]  /*38b0*/  USEL UR7, UR7, URZ, UP0 ;  /* 0x000000ff07077287 */ /* 0x000fc80008000000 */
[----:B------:R-:W-:Y:S01]  /*38c0*/  ULEA UR7, UR7, UR5, 0x3 ;  /* 0x0000000507077291 */ /* 0x000fe2000f8e18ff */
[----:B------:R-:W-:-:S04]  /*38d0*/  LOP3.LUT R2, R2, UR6, RZ, 0x3c, !PT ;  /* 0x0000000602027c12 */ /* 0x000fc8000f8e3cff */
[----:B------:R-:W-:-:S04]  /*38e0*/  SHF.L.U32 R2, R2, 0x1f, RZ ;  /* 0x0000001f02027819 */ /* 0x000fc800000006ff */
[----:B------:R-:W2:Y:S02]  /*38f0*/  SYNCS.PHASECHK.TRANS64.TRYWAIT P0, [UR7], R2 ;  /* 0x00000002ff0075a7 */ /* 0x000ea40008001107 */
[----:B--2---:R-:W-:Y:S05]  /*3900*/  @!P0 BRA `(.L_x_65) ;  /* 0x0000005c001c8947 */ /* 0x004fea0003800000 */
.L_x_163:
[----:B------:R-:W-:Y:S01]  /*3910*/  NOP ;  /* 0x0000000000007918 */ /* 0x000fe20000000000 */
[----:B-1----:R-:W1:Y:S01]  /*3920*/  LDS R0, [UR4+0x14] ;  /* 0x00001404ff007984 */ /* 0x002e620008000800 */
[----:B------:R-:W-:Y:S01]  /*3930*/  ULOP3.LUT UR6, UR16, 0xffff, URZ, 0xc0, !UPT ;  /* 0x0000ffff10067892 */ /* 0x000fe2000f8ec0ff */
[----:B------:R-:W-:Y:S01]  /*3940*/  UMOV UR8, 0xffff ;  /* 0x0000ffff00087882 */ /* 0x000fe20000000000 */
[----:B------:R-:W-:Y:S02]  /*3950*/  UMOV UR5, 0x1 ;  /* 0x0000000100057882 */ /* 0x000fe40000000000 */
[----:B------:R-:W-:-:S04]  /*3960*/  USHF.R.U32.HI UR6, URZ, 0x5, UR6 ;  /* 0x00000005ff067899 */ /* 0x000fc80008011606 */
[----:B------:R-:W-:Y:S02]  /*3970*/  USHF.L.U32 UR8, UR8, UR6, URZ ;  /* 0x0000000608087299 */ /* 0x000fe400080006ff */
[----:B------:R-:W-:-:S04]  /*3980*/  USHF.L.U32 UR5, UR5, UR6, URZ ;  /* 0x0000000605057299 */ /* 0x000fc800080006ff */
[----:B-1----:R-:W-:-:S04]  /*3990*/  LOP3.LUT R0, R0, UR8, RZ, 0xc0, !PT ;  /* 0x0000000800007c12 */ /* 0x002fc8000f8ec0ff */
[----:B------:R-:W-:-:S13]  /*39a0*/  ISETP.NE.AND P0, PT, R0, UR8, PT ;  /* 0x0000000800007c0c */ /* 0x000fda000bf05270 */
[----:B------:R-:W-:Y:S05]  /*39b0*/  @P0 BRA `(.L_x_66) ;  /* 0x0000000000580947 */ /* 0x000fea0003800000 */
[----:B------:R-:W1:Y:S02]  /*39c0*/  LDS R0, [UR4+0x18] ;  /* 0x00001804ff007984 */ /* 0x000e640008000800 */
[----:B-1----:R-:W-:-:S04]  /*39d0*/  LOP3.LUT R0, R0, UR5, RZ, 0xc0, !PT ;  /* 0x0000000500007c12 */ /* 0x002fc8000f8ec0ff */
[----:B------:R-:W-:-:S13]  /*39e0*/  ISETP.NE.AND P0, PT, R0, UR5, PT ;  /* 0x0000000500007c0c */ /* 0x000fda000bf05270 */
[----:B------:R-:W-:Y:S05]  /*39f0*/  @P0 BRA `(.L_x_67) ;  /* 0x00000000003c0947 */ /* 0x000fea0003800000 */
[----:B------:R-:W1:Y:S01]  /*3a00*/  S2R R2, SR_LANEID ;  /* 0x0000000000027919 */ /* 0x000e620000000000 */
[----:B------:R-:W-:Y:S01]  /*3a10*/  ULOP3.LUT UR8, URZ, UR8, URZ, 0x33, !UPT ;  /* 0x00000008ff087292 */ /* 0x000fe2000f8e33ff */
[----:B------:R-:W-:Y:S02]  /*3a20*/  VOTEU.ANY UR7, UPT, PT ;  /* 0x0000000000077886 */ /* 0x000fe400038e0100 */
[----:B------:R-:W-:-:S03]  /*3a30*/  UFLO.U32 UR7, UR7 ;  /* 0x00000007000772bd */ /* 0x000fc600080e0000 */
[----:B------:R-:W-:-:S04]  /*3a40*/  IMAD.U32 R0, RZ, RZ, UR8 ;  /* 0x00000008ff007e24 */ /* 0x000fc8000f8e00ff */
[----:B------:R2:W4:Y:S02]  /*3a50*/  REDUX UR6, R0 ;  /* 0x00000000000673c4 */ /* 0x0005240000000000 */
[----:B------:R1:W-:Y:S02]  /*3a60*/  UTCATOMSWS.AND URZ, UR8 ;  /* 0x0000000800ff79e3 */ /* 0x0003e40008000000 */
[----:B-1----:R-:W-:Y:S02]  /*3a70*/  ISETP.EQ.U32.AND P0, PT, R2, UR7, PT ;  /* 0x0000000702007c0c */ /* 0x002fe4000bf02070 */
[----:B--2---:R-:W-:Y:S02]  /*3a80*/  LOP3.LUT R0, RZ, UR5, RZ, 0x33, !PT ;  /* 0x00000005ff007c12 */ /* 0x004fe4000f8e33ff */
[----:B----4-:R-:W-:Y:S02]  /*3a90*/  MOV R2, UR6 ;  /* 0x0000000600027c02 */ /* 0x010fe40008000f00 */
[----:B------:R-:W1:Y:S07]  /*3aa0*/  REDUX UR5, R0 ;  /* 0x00000000000573c4 */ /* 0x000e6e0000000000 */
[----:B------:R2:W-:Y:S01]  /*3ab0*/  @P0 ATOMS.AND RZ, [UR4+0x14], R2 ;  /* 0x00001402ffff098c */ /* 0x0005e2000a800004 */
[----:B-1----:R-:W-:-:S05]  /*3ac0*/  IMAD.U32 R0, RZ, RZ, UR5 ;  /* 0x00000005ff007e24 */ /* 0x002fca000f8e00ff */
[----:B------:R2:W-:Y:S01]  /*3ad0*/  @P0 ATOMS.AND RZ, [UR4+0x18], R0 ;  /* 0x00001800ffff098c */ /* 0x0005e2000a800004 */
[----:B------:R-:W-:Y:S05]  /*3ae0*/  BRA `(.L_x_68) ;  /* 0x0000000000147947 */ /* 0x000fea0003800000 */
.L_x_67:
[----:B------:R-:W-:Y:S02]  /*3af0*/  MOV R2, 0x3b10 ;  /* 0x00003b1000027802 */ /* 0x000fe40000000f00 */
[----:B---3-5:R-:W-:Y:S05]  /*3b00*/  CALL.REL.NOINC `($__internal_0_$__cuda_sm10x_tcgen05_guardrail_trap_col_being_dealloced_not_returned_by_alloc) ;  /* 0x0000006000047944 */ /* 0x028fea0003c00000 */
[----:B------:R-:W-:Y:S05]  /*3b10*/  BRA `(.L_x_68) ;  /* 0x0000000000087947 */ /* 0x000fea0003800000 */
.L_x_66:
[----:B------:R-:W-:Y:S02]  /*3b20*/  MOV R2, 0x3b40 ;  /* 0x00003b4000027802 */ /* 0x000fe40000000f00 */
[----:B---3-5:R-:W-:Y:S05]  /*3b30*/  CALL.REL.NOINC `($__internal_2_$__cuda_sm10x_tcgen05_guardrail_trap_unallocated_columns_being_dealloced) ;  /* 0x0000006000107944 */ /* 0x028fea0003c00000 */
.L_x_68:
[----:B------:R-:W-:Y:S01]  /*3b40*/  NOP ;  /* 0x0000000000007918 */ /* 0x000fe20000000000 */
[----:B------:R-:W-:Y:S05]  /*3b50*/  EXIT ;  /* 0x000000000000794d */ /* 0x000fea0003800000 */
.L_x_50:
[----:B------:R-:W-:-:S09]  /*3b60*/  UISETP.NE.OR UP2, UPT, UR8, 0x3, !UP2 ;  /* 0x000000030800788c */ /* 0x000fd2000d745670 */
[----:B------:R-:W-:Y:S05]  /*3b70*/  BRA.U UP2, `(.L_x_69) ;  /* 0x0000001102087547 */ /* 0x000fea000b800000 */
[----:B------:R-:W1:Y:S01]  /*3b80*/  LDC R0, c[0x0][0xb30] ;  /* 0x0002cc00ff007b82 */ /* 0x000e620000000800 */
[----:B------:R-:W2:Y:S01]  /*3b90*/  LDCU.64 UR8, c[0x0][0x888] ;  /* 0x00011100ff0877ac */ /* 0x000ea20008000a00 */
[----:B------:R-:W-:Y:S02]  /*3ba0*/  HFMA2 R27, -RZ, RZ, 0, 0 ;  /* 0x00000000ff1b7431 */ /* 0x000fe400000001ff */
[----:B------:R-:W-:Y:S01]  /*3bb0*/  IMAD.MOV.U32 R29, RZ, RZ, 0x1 ;  /* 0x00000001ff1d7424 */ /* 0x000fe200078e00ff */
[----:B------:R-:W-:Y:S01]  /*3bc0*/  MOV R25, 0x2000 ;  /* 0x0000200000197802 */ /* 0x000fe20000000f00 */
[----:B------:R-:W4:Y:S01]  /*3bd0*/  LDCU.64 UR4, c[0x0][0x890] ;  /* 0x00011200ff0477ac */ /* 0x000f220008000a00 */
[----:B------:R-:W-:Y:S01]  /*3be0*/  IMAD.MOV.U32 R28, RZ, RZ, RZ ;  /* 0x000000ffff1c7224 */ /* 0x000fe200078e00ff */
[----:B------:R-:W3:Y:S01]  /*3bf0*/  LDC R24, c[0x0][0x370] ;  /* 0x0000dc00ff187b82 */ /* 0x000ee20000000800 */
[----:B------:R-:W-:Y:S01]  /*3c00*/  UMOV UR7, 0x400 ;  /* 0x0000040000077882 */ /* 0x000fe20000000000 */
[----:B------:R-:W-:-:S02]  /*3c10*/  UPLOP3.LUT UP1, UPT, UPT, UPT, UPT, 0x40, 0x4 ;  /* 0x000000000004789c */ /* 0x000fc40003f2e870 */
[----:B------:R-:W-:-:S04]  /*3c20*/  ULEA UR7, UR37, UR7, 0x18 ;  /* 0x0000000725077291 */ /* 0x000fc8000f8ec0ff */
[----:B------:R-:W3:Y:S01]  /*3c30*/  LDC R3, c[0x0][0xb0c] ;  /* 0x0002c300ff037b82 */ /* 0x000ee20000000800 */
[----:B------:R-:W-:Y:S02]  /*3c40*/  UIADD3 UR13, UPT, UPT, UR7, 0x78, URZ ;  /* 0x00000078070d7890 */ /* 0x000fe4000fffe0ff */
[----:B--2---:R-:W-:Y:S02]  /*3c50*/  UISETP.NE.U32.AND UP2, UPT, UR8, URZ, UPT ;  /* 0x000000ff0800728c */ /* 0x004fe4000bf45070 */
[----:B------:R-:W-:Y:S02]  /*3c60*/  UIADD3 UR33, UPT, UPT, UR7, 0x60, URZ ;  /* 0x0000006007217890 */ /* 0x000fe4000fffe0ff */
[----:B----4-:R-:W-:Y:S01]  /*3c70*/  UISETP.NE.U32.AND UP3, UPT, UR4, URZ, UPT ;  /* 0x000000ff0400728c */ /* 0x010fe2000bf65070 */
[----:B------:R-:W2:Y:S01]  /*3c80*/  LDC R18, c[0x0][0xb20] ;  /* 0x0002c800ff127b82 */ /* 0x000ea20000000800 */
[----:B-1----:R-:W-:Y:S01]  /*3c90*/  ISETP.NE.AND P1, PT, R0, 0x1, PT ;  /* 0x000000010000780c */ /* 0x002fe20003f25270 */
[----:B------:R-:W-:-:S02]  /*3ca0*/  UISETP.NE.AND.EX UP2, UPT, UR9, URZ, UPT, UP2 ;  /* 0x000000ff0900728c */ /* 0x000fc4000bf45320 */
[----:B------:R-:W-:Y:S02]  /*3cb0*/  UIADD3 UR25, UPT, UPT, UR7, 0x68, URZ ;  /* 0x0000006807197890 */ /* 0x000fe4000fffe0ff */
[----:B------:R-:W-:Y:S02]  /*3cc0*/  UIADD3 UR17, UPT, UPT, UR7, 0x70, URZ ;  /* 0x0000007007117890 */ /* 0x000fe4000fffe0ff */
[----:B------:R-:W1:Y:S01]  /*3cd0*/  LDC.64 R30, c[0x0][0x348] ;  /* 0x0000d200ff1e7b82 */ /* 0x000e620000000a00 */
[----:B------:R-:W-:Y:S02]  /*3ce0*/  UPRMT UR13, UR37, 0x654, UR13 ;  /* 0x00000654250d7896 */ /* 0x000fe4000800000d */
[----:B------:R-:W-:-:S05]  /*3cf0*/  UISETP.NE.AND.EX UP3, UPT, UR5, URZ, UPT, UP3 ;  /* 0x000000ff0500728c */ /* 0x000fca000bf65330 */
[----:B------:R-:W4:Y:S08]  /*3d00*/  LDC.64 R16, c[0x0][0xb10] ;  /* 0x0002c400ff107b82 */ /* 0x000f300000000a00 */
[----:B------:R-:W1:Y:S08]  /*3d10*/  LDC.64 R6, c[0x0][0xb18] ;  /* 0x0002c600ff067b82 */ /* 0x000e700000000a00 */
[----:B------:R-:W1:Y:S08]  /*3d20*/  LDC.64 R4, c[0x0][0xb28] ;  /* 0x0002ca00ff047b82 */ /* 0x000e700000000a00 */
[----:B--23--:R-:W1:Y:S02]  /*3d30*/  LDC R19, c[0x0][0x374] ;  /* 0x0000dd00ff137b82 */ /* 0x00ce640000000800 */
.L_x_80:
[C---:B------:R-:W-:Y:S02]  /*3d40*/  LEA R0, R28.reuse, UR7, 0x3 ;  /* 0x000000071c007c11 */ /* 0x040fe4000f8e18ff */
[----:B------:R-:W-:Y:S02]  /*3d50*/  SHF.L.U32 R2, R27, 0x1f, RZ ;  /* 0x0000001f1b027819 */ /* 0x000fe400000006ff */
[----:B------:R-:W-:Y:S02]  /*3d60*/  LEA R20, R28, UR7, 0x4 ;  /* 0x000000071c147c11 */ /* 0x000fe4000f8e20ff */
[----:B--2---:R-:W2:Y:S02]  /*3d70*/  SYNCS.PHASECHK.TRANS64.TRYWAIT P0, [R0+URZ+0xb0], R2 ;  /* 0x0000b002000075a7 */ /* 0x004ea400080011ff */
[----:B--2---:R-:W-:Y:S05]  /*3d80*/  @!P0 BRA `(.L_x_70) ;  /* 0x0000005800148947 */ /* 0x004fea0003800000 */
.L_x_164:
[----:B------:R-:W-:Y:S01]  /*3d90*/  ISETP.GE.AND P0, PT, R40, 0x1, PT ;  /* 0x000000012800780c */ /* 0x000fe20003f06270 */
[----:B------:R-:W3:Y:S01]  /*3da0*/  LDS.128 R20, [R20+0x140] ;  /* 0x0001400014147984 */ /* 0x000ee20000000c00 */
[----:B--2---:R-:W-:Y:S01]  /*3db0*/  VIADD R0, R0, 0xc0 ;  /* 0x000000c000007836 */ /* 0x004fe20000000000 */
[----:B------:R-:W-:Y:S01]  /*3dc0*/  @!PT LDS RZ, [RZ] ;  /* 0x00000000fffff984 */ /* 0x000fe20000000800 */
[----:B------:R-:W-:Y:S01]  /*3dd0*/  @!PT LDS RZ, [RZ] ;  /* 0x00000000fffff984 */ /* 0x000fe20000000800 */
[----:B------:R-:W-:Y:S01]  /*3de0*/  @!PT LDS RZ, [RZ] ;  /* 0x00000000fffff984 */ /* 0x000fe20000000800 */
[----:B------:R-:W-:Y:S01]  /*3df0*/  @!PT LDS RZ, [RZ] ;  /* 0x00000000fffff984 */ /* 0x000fe20000000800 */
[----:B------:R2:W-:Y:S06]  /*3e00*/  MEMBAR.ALL.CTA ;  /* 0x0000000000007992 */ /* 0x0005ec0000008000 */
[----:B--2---:R-:W2:Y:S01]  /*3e10*/  FENCE.VIEW.ASYNC.S ;  /* 0x00000000000073c6 */ /* 0x004ea20000000000 */
[----:B------:R-:W-:Y:S04]  /*3e20*/  PRMT R0, RZ, 0x654, R0 ;  /* 0x00000654ff007816 */ /* 0x000fe80000000000 */
[----:B--2---:R2:W-:Y:S01]  /*3e30*/  SYNCS.ARRIVE.TRANS64.RED.A1T0 RZ, [R0+URZ], RZ ;  /* 0x000000ff00ff79a7 */ /* 0x0045e200081004ff */
[----:B---3--:R-:W-:Y:S11]  /*3e40*/  LOP3.LUT P3, RZ, R22, 0x1, RZ, 0xc0, !PT ;  /* 0x0000000116ff7812 */ /* 0x008ff6000786c0ff */
[----:B------:R-:W-:Y:S02]  /*3e50*/  @!UPT UIADD3 URZ, UPT, UPT, URZ, URZ, URZ ;  /* 0x000000fffffff290 */ /* 0x000fe4000fffe0ff */
[----:B------:R-:W-:Y:S02]  /*3e60*/  @P3 MOV R11, R20 ;  /* 0x00000014000b3202 */ /* 0x000fe40000000f00 */
[----:B------:R-:W-:Y:S01]  /*3e70*/  @P3 LOP3.LUT R10, R21, 0xffff, RZ, 0xc0, !PT ;  /* 0x0000ffff150a3812 */ /* 0x000fe200078ec0ff */
[----:B--2---:R-:W-:Y:S06]  /*3e80*/  @!P0 BRA `(.L_x_71) ;  /* 0x0000000000a48947 */ /* 0x004fec0003800000 */
[-C--:B-1----:R-:W-:Y:S01]  /*3e90*/  IMAD.HI.U32 R0, R19, R7.reuse, RZ ;  /* 0x0000000713007227 */ /* 0x082fe200078e00ff */
[----:B------:R-:W-:Y:S02]  /*3ea0*/  ISETP.NE.AND P0, PT, R6, 0x1, PT ;  /* 0x000000010600780c */ /* 0x000fe40003f05270 */
[----:B------:R-:W-:Y:S01]  /*3eb0*/  ISETP.NE.AND P2, PT, R40, 0x1, PT ;  /* 0x000000012800780c */ /* 0x000fe20003f45270 */
[----:B----4-:R-:W-:Y:S01]  /*3ec0*/  IMAD.HI.U32 R9, R24, R16, RZ ;  /* 0x0000001018097227 */ /* 0x010fe200078e00ff */
[----:B------:R-:W-:Y:S02]  /*3ed0*/  SHF.R.U32.HI R0, RZ, R18, R0 ;  /* 0x00000012ff007219 */ /* 0x000fe40000011600 */
[----:B------:R-:W-:Y:S01]  /*3ee0*/  ISETP.NE.AND P4, PT, R3, 0x1, PT ;  /* 0x000000010300780c */ /* 0x000fe20003f85270 */
[----:B------:R-:W-:Y:S01]  /*3ef0*/  IMAD.HI.U32 R13, R10, R7, RZ ;  /* 0x000000070a0d7227 */ /* 0x000fe200078e00ff */
[----:B------:R-:W-:Y:S02]  /*3f00*/  SHF.R.U32.HI R9, RZ, R17, R9 ;  /* 0x00000011ff097219 */ /* 0x000fe40000011609 */
[----:B------:R-:W-:Y:S01]  /*3f10*/  SEL R0, R19, R0, !P0 ;  /* 0x0000000013007207 */ /* 0x000fe20004000000 */
[----:B------:R-:W-:Y:S01]  /*3f20*/  IMAD.HI.U32 R12, R11, R16, RZ ;  /* 0x000000100b0c7227 */ /* 0x000fe200078e00ff */
[----:B------:R-:W-:Y:S03]  /*3f30*/  SEL R9, R24, R9, !P4 ;  /* 0x0000000918097207 */ /* 0x000fe60006000000 */
[-C--:B------:R-:W-:Y:S01]  /*3f40*/  IMAD.HI.U32 R8, R0, R4.reuse, RZ ;  /* 0x0000000400087227 */ /* 0x080fe200078e00ff */
[----:B------:R-:W-:Y:S03]  /*3f50*/  SHF.R.U32.HI R12, RZ, R17, R12 ;  /* 0x00000011ff0c7219 */ /* 0x000fe6000001160c */
[----:B------:R-:W-:Y:S01]  /*3f60*/  IMAD.HI.U32 R2, R9, R4, RZ ;  /* 0x0000000409027227 */ /* 0x000fe200078e00ff */
[-C--:B------:R-:W-:Y:S02]  /*3f70*/  @P2 SHF.R.U32.HI R0, RZ, R5.reuse, R8 ;  /* 0x00000005ff002219 */ /* 0x080fe40000011608 */
[----:B------:R-:W-:Y:S02]  /*3f80*/  SHF.R.U32.HI R8, RZ, R18, R13 ;  /* 0x00000012ff087219 */ /* 0x000fe4000001160d */
[----:B------:R-:W-:Y:S01]  /*3f90*/  @P2 SHF.R.U32.HI R9, RZ, R5, R2 ;  /* 0x00000005ff092219 */ /* 0x000fe20000011602 */
[----:B------:R-:W-:Y:S01]  /*3fa0*/  IMAD R0, R40, R0, RZ ;  /* 0x0000000028007224 */ /* 0x000fe200078e02ff */
[----:B------:R-:W-:Y:S02]  /*3fb0*/  SEL R8, R10, R8, !P0 ;  /* 0x000000080a087207 */ /* 0x000fe40004000000 */
[----:B------:R-:W-:Y:S01]  /*3fc0*/  SEL R2, R11, R12, !P4 ;  /* 0x0000000c0b027207 */ /* 0x000fe20006000000 */
[----:B------:R-:W-:Y:S01]  /*3fd0*/  IMAD R12, R40, R9, RZ ;  /* 0x00000009280c7224 */ /* 0x000fe200078e02ff */
[C---:B------:R-:W-:Y:S01]  /*3fe0*/  ISETP.GE.AND P0, PT, R8.reuse, R0, PT ;  /* 0x000000000800720c */ /* 0x040fe20003f06270 */
[----:B------:R-:W-:Y:S03]  /*3ff0*/  IMAD.HI.U32 R0, R8, R4, RZ ;  /* 0x0000000408007227 */ /* 0x000fe600078e00ff */
[----:B------:R-:W-:Y:S02]  /*4000*/  ISETP.GE.OR P0, PT, R2, R12, P0 ;  /* 0x0000000c0200720c */ /* 0x000fe40000706670 */
[-C--:B------:R-:W-:Y:S04]  /*4010*/  SHF.R.U32.HI R0, RZ, R5.reuse, R0 ;  /* 0x00000005ff007219 */ /* 0x080fe80000011600 */
[----:B------:R-:W-:Y:S05]  /*4020*/  SEL R13, R8, R0, !P2 ;  /* 0x00000000080d7207 */ /* 0x000fea0005000000 */
[----:B------:R-:W-:Y:S02]  /*4030*/  IMAD.MOV R12, RZ, RZ, -R13 ;  /* 0x000000ffff0c7224 */ /* 0x000fe400078e0a0d */
[----:B------:R-:W-:Y:S04]  /*4040*/  @!P0 IMAD.HI.U32 R0, R2, R4, RZ ;  /* 0x0000000402008227 */ /* 0x000fe800078e00ff */
[----:B------:R-:W-:Y:S01]  /*4050*/  IMAD R12, R40, R12, R8 ;  /* 0x0000000c280c7224 */ /* 0x000fe200078e0208 */
[----:B------:R-:W-:Y:S04]  /*4060*/  @!P0 SHF.R.U32.HI R0, RZ, R5, R0 ;  /* 0x00000005ff008219 */ /* 0x000fe80000011600 */
[----:B------:R-:W-:Y:S04]  /*4070*/  @!P0 SEL R0, R2, R0, !P2 ;  /* 0x0000000002008207 */ /* 0x000fe80005000000 */
[----:B------:R-:W-:Y:S01]  /*4080*/  @!P0 IADD3 R13, PT, PT, R13, -R0, RZ ;  /* 0x800000000d0d8210 */ /* 0x000fe20007ffe0ff */
[----:B------:R-:W-:Y:S01]  /*4090*/  @!P0 IMAD R0, R9, R12, R0 ;  /* 0x0000000c09008224 */ /* 0x000fe200078e0200 */
[----:B------:R-:W-:Y:S01]  /*40a0*/  IADD3 R9, PT, PT, -R8, RZ, RZ ;  /* 0x000000ff08097210 */ /* 0x000fe20007ffe1ff */
[--C-:B------:R-:W-:Y:S02]  /*40b0*/  IMAD.MOV R12, RZ, RZ, -R2.reuse ;  /* 0x000000ffff0c7224 */ /* 0x100fe400078e0a02 */
[----:B------:R-:W-:Y:S02]  /*40c0*/  @!P0 IMAD R8, R13, R40, R2 ;  /* 0x000000280d088224 */ /* 0x000fe400078e0202 */
[----:B------:R-:W-:Y:S02]  /*40d0*/  @!P0 IMAD.MOV.U32 R2, RZ, RZ, R0 ;  /* 0x000000ffff028224 */ /* 0x000fe400078e0000 */
[----:B------:R-:W-:Y:S02]  /*40e0*/  IMAD R11, R3, R12, R11 ;  /* 0x0000000c030b7224 */ /* 0x000fe400078e020b */
[----:B------:R-:W-:Y:S02]  /*40f0*/  IMAD R10, R6, R9, R10 ;  /* 0x00000009060a7224 */ /* 0x000fe400078e020a */
[----:B------:R-:W-:Y:S02]  /*4100*/  IMAD R11, R2, R3, R11 ;  /* 0x00000003020b7224 */ /* 0x000fe400078e020b */
[----:B------:R-:W-:Y:S02]  /*4110*/  IMAD R10, R8, R6, R10 ;  /* 0x00000006080a7224 */ /* 0x000fe400078e020a */
.L_x_71:
[----:B------:R-:W-:Y:S05]  /*4120*/  BRA.U UP1, `(.L_x_72) ;  /* 0x0000000101107547 */ /* 0x000fea000b800000 */
[----:B------:R-:W-:Y:S04]  /*4130*/  MOV R2, UR6 ;  /* 0x0000000600027c02 */ /* 0x000fe80008000f00 */
[----:B------:R-:W-:Y:S04]  /*4140*/  SHF.L.U32 R2, R2, 0x1f, RZ ;  /* 0x0000001f02027819 */ /* 0x000fe800000006ff */
[----:B------:R-:W2:Y:S02]  /*4150*/  SYNCS.PHASECHK.TRANS64.TRYWAIT P0, [UR7+0xa8], R2 ;  /* 0x0000a802ff0075a7 */ /* 0x000ea40008001107 */
[----:B--2---:R-:W-:Y:S05]  /*4160*/  @!P0 BRA `(.L_x_73) ;  /* 0x0000005400308947 */ /* 0x004fea0003800000 */
.L_x_72:
[----:B------:R-:W-:Y:S02]  /*4170*/  R2UR UR35, R15 ;  /* 0x000000000f2372ca */ /* 0x000fe400000e0000 */
[----:B------:R-:W-:Y:S02]  /*4180*/  R2UR UR34, R14 ;  /* 0x000000000e2272ca */ /* 0x000fe400000e0000 */
[----:B------:R-:W-:Y:S02]  /*4190*/  ISETP.NE.U32.AND P2, PT, RZ, UR4, PT ;  /* 0x00000004ff007c0c */ /* 0x000fe4000bf45070 */
[----:B------:R-:W-:Y:S02]  /*41a0*/  SHF.L.U32 R14, R29, 0x1f, RZ ;  /* 0x0000001f1d0e7819 */ /* 0x000fe400000006ff */
[----:B------:R-:W-:Y:S05]  /*41b0*/  ISETP.NE.AND.EX P2, PT, RZ, UR5, PT, P2 ;  /* 0x00000005ff007c0c */ /* 0x000fea000bf45320 */
[----:B------:R-:W-:Y:S02]  /*41c0*/  USHF.L.U32 UR35, UR35, 0x7, URZ ;  /* 0x0000000723237899 */ /* 0x000fe400080006ff */
[----:B------:R-:W-:Y:S01]  /*41d0*/  USHF.L.U32 UR34, UR34, 0x7, URZ ;  /* 0x0000000722227899 */ /* 0x000fe200080006ff */
[----:B------:R-:W-:Y:S11]  /*41e0*/  BRA.U !UP3, `(.L_x_74) ;  /* 0x000000010b347547 */ /* 0x000ff6000b800000 */
[----:B------:R-:W-:Y:S01]  /*41f0*/  UPLOP3.LUT UP0, UPT, UPT, UPT, UP2, 0x80, 0x8 ;  /* 0x000000000008789c */ /* 0x000fe20003f0f020 */
[----:B--2---:R-:W-:Y:S02]  /*4200*/  HFMA2 R0, -RZ, RZ, 0, 5.9604644775390625e-08 ;  /* 0x00000001ff007431 */ /* 0x004fe400000001ff */
[----:B------:R-:W-:Y:S03]  /*4210*/  IMAD.MOV.U32 R88, RZ, RZ, 0x1 ;  /* 0x00000001ff587424 */ /* 0x000fe600078e00ff */
[----:B------:R-:W-:Y:S05]  /*4220*/  PLOP3.LUT P0, PT, PT, PT, UP0, 0x80, 0x8 ;  /* 0x000000000008781c */ /* 0x000fea0003f0f008 */
[----:B------:R-:W2:Y:S01]  /*4230*/  @UP0 LDCU.64 UR10, c[0x0][0x888] ;  /* 0x00011100ff0a07ac */ /* 0x000ea20008000a00 */
[----:B------:R-:W-:Y:S07]  /*4240*/  @UP0 UIMAD UR8, UR36, UR4, URZ ;  /* 0x00000004240802a4 */ /* 0x000fee000f8e02ff */
[----:B------:R-:W-:Y:S01]  /*4250*/  @!P0 PRMT R88, R0, 0x7610, R88 ;  /* 0x0000761000588816 */ /* 0x000fe20000000058 */
[----:B--2---:R-:W-:Y:S03]  /*4260*/  @UP0 UIMAD.WIDE UR10, UR8, 0x4, UR10 ;  /* 0x00000004080a08a5 */ /* 0x004fe6000f8e020a */
[----:B------:R-:W2:Y:S03]  /*4270*/  @!UP0 LDCU UR8, c[0x0][0x880] ;  /* 0x00011000ff0887ac */ /* 0x000ea60008000800 */
[----:B------:R-:W-:Y:S01]  /*4280*/  IMAD.U32 R8, RZ, RZ, UR10 ;  /* 0x0000000aff087e24 */ /* 0x000fe2000f8e00ff */
[----:B------:R-:W-:Y:S05]  /*4290*/  MOV R9, UR11 ;  /* 0x0000000b00097c02 */ /* 0x000fea0008000f00 */
[----:B-----5:R3:W5:Y:S02]  /*42a0*/  @P0 LDG.E R49, desc[UR46][R8.64] ;  /* 0x0000002e08310981 */ /* 0x020764000c1e1900 */
[----:B--23--:R-:W-:Y:S07]  /*42b0*/  @!P0 IMAD.U32 R49, RZ, RZ, UR8 ;  /* 0x00000008ff318e24 */ /* 0x00cfee000f8e00ff */
.L_x_74:
[----:B-----5:R-:W-:Y:S01]  /*42c0*/  @!P2 FSETP.EQ.AND P0, PT, R49, RZ, PT ;  /* 0x000000ff3100a20b */ /* 0x020fe20003f02000 */
[----:B------:R-:W-:Y:S01]  /*42d0*/  @!UPT UIADD3 URZ, UPT, UPT, URZ, URZ, URZ ;  /* 0x000000fffffff290 */ /* 0x000fe2000fffe0ff */
[----:B------:R-:W-:Y:S11]  /*42e0*/  @!P2 BRA `(.L_x_75) ;  /* 0x000000000014a947 */ /* 0x000ff60003800000 */
[----:B------:R-:W-:Y:S02]  /*42f0*/  LOP3.LUT P2, RZ, R88, 0xff, RZ, 0xc0, !PT ;  /* 0x000000ff58ff7812 */ /* 0x000fe4000784c0ff */
[----:B------:R-:W-:Y:S04]  /*4300*/  PLOP3.LUT P0, PT, PT, PT, UP0, 0x80, 0x8 ;  /* 0x000000000008781c */ /* 0x000fe80003f0f008 */
[----:B------:R-:W-:Y:S07]  /*4310*/  PLOP3.LUT P0, PT, P0, PT, PT, 0x8, 0x80 ;  /* 0x000000000080781c */ /* 0x000fee000070e170 */
[----:B------:R-:W-:Y:S11]  /*4320*/  @P2 FSETP.EQ.AND P0, PT, R49, RZ, PT ;  /* 0x000000ff3100220b */ /* 0x000ff60003f02000 */
[----:B------:R-:W-:Y:S02]  /*4330*/  @!UPT UIADD3 URZ, UPT, UPT, URZ, URZ, URZ ;  /* 0x000000fffffff290 */ /* 0x000fe4000fffe0ff */
.L_x_75:
[----:B------:R-:W3:Y:S01]  /*4340*/  SYNCS.PHASECHK.TRANS64.TRYWAIT P2, [UR7+0x80], R14 ;  /* 0x0000800eff0075a7 */ /* 0x000ee20008041107 */
[----:B------:R-:W-:Y:S04]  /*4350*/  ELECT P4, URZ, PT ;  /* 0x0000000000ff782f */ /* 0x000fe80003880000 */
[----:B------:R-:W-:Y:S11]  /*4360*/  PLOP3.LUT P4, PT, P0, P4, PT, 0xf2, 0x2f ;  /* 0x00000000002f781c */ /* 0x000ff60000789e72 */
[----:B------:R-:W-:Y:S02]  /*4370*/  @!UPT UIADD3 URZ, UPT, UPT, URZ, URZ, URZ ;  /* 0x000000fffffff290 */ /* 0x000fe4000fffe0ff */
[----:B-1----:R-:W-:Y:S05]  /*4380*/  @!P4 IADD3 R8, P0, PT, R30, 0x580, RZ ;  /* 0x000005801e08c810 */ /* 0x002fea0007f1e0ff */
[----:B--2---:R-:W-:Y:S01]  /*4390*/  @!P4 IMAD.X R2, RZ, RZ, R31, P0 ;  /* 0x000000ffff02c224 */ /* 0x004fe200000e061f */
[----:B---3--:R-:W-:Y:S07]  /*43a0*/  @!P2 BRA `(.L_x_76) ;  /* 0x0000005000b8a947 */ /* 0x008fee0003800000 */
.L_x_167:
[----:B------:R-:W-:Y:S01]  /*43b0*/  @!P4 R2UR UR8, R2 ;  /* 0x000000000208c2ca */ /* 0x000fe200000e0000 */
[----:B------:R-:W-:Y:S01]  /*43c0*/  VOTEU.ALL UP1, P4 ;  /* 0x0000000000ff7886 */ /* 0x000fe20002020000 */
[----:B------:R-:W-:Y:S01]  /*43d0*/  @!P4 R2UR UR9, R8 ;  /* 0x000000000809c2ca */ /* 0x000fe200000e0000 */
[----:B-1----:R-:W-:Y:S01]  /*43e0*/  @!P4 IMAD.MOV.U32 R0, RZ, RZ, 0x2000 ;  /* 0x00002000ff00c424 */ /* 0x002fe200078e00ff */
[----:B------:R-:W-:Y:S01]  /*43f0*/  UMOV UR10, 0x0 ;  /* 0x00000000000a7882 */ /* 0x000fe20000000000 */
[----:B------:R-:W-:Y:S01]  /*4400*/  UMOV UR11, 0x10000000 ;  /* 0x10000000000b7882 */ /* 0x000fe20000000000 */
[----:B------:R-:W-:Y:S01]  /*4410*/  @!UP1 UIADD3 UR32, UPT, UPT, UR7, 0x200, URZ ;  /* 0x0000020007209890 */ /* 0x000fe2000fffe0ff */
[----:B------:R-:W-:Y:S06]  /*4420*/  VOTEU.ALL UP1, P4 ;  /* 0x0000000000ff7886 */ /* 0x000fec0002020000 */
[----:B------:R-:W-:Y:S01]  /*4430*/  IMAD.U32 R9, RZ, RZ, UR8 ;  /* 0x00000008ff097e24 */ /* 0x000fe2000f8e00ff */
[----:B------:R-:W-:Y:S01]  /*4440*/  UPRMT UR8, UR37, 0x654, UR33 ;  /* 0x0000065425087896 */ /* 0x000fe20008000021 */
[----:B------:R-:W-:Y:S03]  /*4450*/  IMAD.U32 R8, RZ, RZ, UR9 ;  /* 0x00000009ff087e24 */ /* 0x000fe6000f8e00ff */
[----:B------:R-:W-:Y:S02]  /*4460*/  @!P4 R2UR UR15, R9 ;  /* 0x00000000090fc2ca */ /* 0x000fe400000e0000 */
[----:B------:R-:W-:Y:S02]  /*4470*/  @!P4 R2UR UR14, R8 ;  /* 0x00000000080ec2ca */ /* 0x000fe400000e0000 */
[----:B------:R-:W-:Y:S05]  /*4480*/  @!P4 IADD3 R8, P0, PT, R30, 0x580, RZ ;  /* 0x000005801e08c810 */ /* 0x000fea0007f1e0ff */
[----:B------:R-:W-:Y:S06]  /*4490*/  @!P4 IMAD.X R2, RZ, RZ, R31, P0 ;  /* 0x000000ffff02c224 */ /* 0x000fec00000e061f */
[----:B------:R1:W-:Y:S01]  /*44a0*/  @!UP1 UTMALDG.3D [UR32], [UR14], desc[UR10] ;  /* 0x00000a200e0095b4 */ /* 0x0003e20008011000 */
[----:B------:R1:W-:Y:S01]  /*44b0*/  @!P4 SYNCS.ARRIVE.TRANS64.RED.A0TR RZ, [UR7+0x60], R0 ;  /* 0x00006000ffffc9a7 */ /* 0x0003e20008300407 */
[----:B------:R-:W-:Y:S01]  /*44c0*/  SYNCS.ARRIVE.TRANS64.RED.A1T0 RZ, [UR8], RZ ;  /* 0x000000ffffff79a7 */ /* 0x000fe20008100408 */
[----:B------:R-:W2:Y:S02]  /*44d0*/  SYNCS.PHASECHK.TRANS64.TRYWAIT P2, [UR7+0x88], R14 ;  /* 0x0000880eff0075a7 */ /* 0x000ea40008041107 */
[----:B-12---:R-:W-:Y:S05]  /*44e0*/  @!P2 BRA `(.L_x_77) ;  /* 0x000000500080a947 */ /* 0x006fea0003800000 */
.L_x_169:
[----:B------:R-:W-:Y:S01]  /*44f0*/  @!P4 R2UR UR8, R2 ;  /* 0x000000000208c2ca */ /* 0x000fe200000e0000 */
[----:B------:R-:W-:Y:S01]  /*4500*/  VOTEU.ALL UP1, P4 ;  /* 0x0000000000ff7886 */ /* 0x000fe20002020000 */
[----:B------:R-:W-:Y:S01]  /*4510*/  @!P4 R2UR UR9, R8 ;  /* 0x000000000809c2ca */ /* 0x000fe200000e0000 */
[----:B-1----:R-:W-:Y:S01]  /*4520*/  @!P4 IMAD.MOV.U32 R0, RZ, RZ, 0x2000 ;  /* 0x00002000ff00c424 */ /* 0x002fe200078e00ff */
[----:B------:R-:W-:Y:S01]  /*4530*/  UMOV UR10, 0x0 ;  /* 0x00000000000a7882 */ /* 0x000fe20000000000 */
[----:B------:R-:W-:Y:S01]  /*4540*/  UMOV UR11, 0x10000000 ;  /* 0x10000000000b7882 */ /* 0x000fe20000000000 */
[----:B------:R-:W-:Y:S02]  /*4550*/  @!UP1 UIADD3 UR26, UPT, UPT, UR34, 0x20, URZ ;  /* 0x00000020221a9890 */ /* 0x000fe4000fffe0ff */
[----:B------:R-:W-:Y:S01]  /*4560*/  @!UP1 UIADD3 UR24, UPT, UPT, UR7, 0x2200, URZ ;  /* 0x0000220007189890 */ /* 0x000fe2000fffe0ff */
[----:B------:R-:W-:Y:S01]  /*4570*/  VOTEU.ALL UP1, P4 ;  /* 0x0000000000ff7886 */ /* 0x000fe20002020000 */
[----:B------:R-:W-:Y:S01]  /*4580*/  UMOV UR27, UR35 ;  /* 0x00000023001b7c82 */ /* 0x000fe20008000000 */
[----:B------:R-:W-:Y:S02]  /*4590*/  UMOV UR28, UR36 ;  /* 0x00000024001c7c82 */ /* 0x000fe40008000000 */
        /* <DEDUP_REMOVED lines=12> */
.L_x_171:
[----:B------:R-:W2:Y:S01]  /*4660*/  LDC.64 R12, c[0x0][0xb18] ;  /* 0x0002c600ff0c7b82 */ /* 0x000ea20000000a00 */
[----:B------:R-:W-:Y:S01]  /*4670*/  @!P4 R2UR UR8, R2 ;  /* 0x000000000208c2ca */ /* 0x000fe200000e0000 */
[----:B------:R-:W-:Y:S01]  /*4680*/  VOTEU.ALL UP1, P4 ;  /* 0x0000000000ff7886 */ /* 0x000fe20002020000 */
[----:B------:R-:W-:Y:S01]  /*4690*/  @!P4 R2UR UR9, R8 ;  /* 0x000000000809c2ca */ /* 0x000fe200000e0000 */
[----:B-1----:R-:W-:Y:S01]  /*46a0*/  @!P4 IMAD.MOV.U32 R0, RZ, RZ, 0x2000 ;  /* 0x00002000ff00c424 */ /* 0x002fe200078e00ff */
[----:B------:R-:W-:Y:S03]  /*46b0*/  UMOV UR10, 0x0 ;  /* 0x00000000000a7882 */ /* 0x000fe60000000000 */
[----:B------:R-:W1:Y:S01]  /*46c0*/  @!P1 LDC R2, c[0x0][0xb0c] ;  /* 0x0002c300ff029b82 */ /* 0x000e620000000800 */
[----:B------:R-:W-:Y:S01]  /*46d0*/  @!UP1 UIADD3 UR18, UPT, UPT, UR34, 0x40, URZ ;  /* 0x0000004022129890 */ /* 0x000fe2000fffe0ff */
[----:B------:R-:W-:Y:S01]  /*46e0*/  @P3 SHF.R.U32.HI R26, RZ, 0x10, R21 ;  /* 0x00000010ff1a3819 */ /* 0x000fe20000011615 */
[----:B------:R-:W-:Y:S01]  /*46f0*/  @!UP1 UIADD3 UR16, UPT, UPT, UR7, 0x4200, URZ ;  /* 0x0000420007109890 */ /* 0x000fe2000fffe0ff */
[----:B------:R-:W-:Y:S01]  /*4700*/  VIADD R28, R28, 0x1 ;  /* 0x000000011c1c7836 */ /* 0x000fe20000000000 */
[----:B------:R-:W-:Y:S01]  /*4710*/  VOTEU.ALL UP1, P4 ;  /* 0x0000000000ff7886 */ /* 0x000fe20002020000 */
[----:B------:R-:W-:Y:S01]  /*4720*/  UMOV UR11, 0x10000000 ;  /* 0x10000000000b7882 */ /* 0x000fe20000000000 */
[----:B------:R-:W-:Y:S01]  /*4730*/  UMOV UR19, UR35 ;  /* 0x0000002300137c82 */ /* 0x000fe20008000000 */
[----:B------:R-:W-:Y:S01]  /*4740*/  IMAD.U32 R9, RZ, RZ, UR8 ;  /* 0x00000008ff097e24 */ /* 0x000fe2000f8e00ff */
[----:B------:R-:W-:Y:S01]  /*4750*/  UMOV UR20, UR36 ;  /* 0x0000002400147c82 */ /* 0x000fe20008000000 */
[----:B------:R-:W-:Y:S01]  /*4760*/  IMAD.U32 R8, RZ, RZ, UR9 ;  /* 0x00000009ff087e24 */ /* 0x000fe2000f8e00ff */
[----:B------:R-:W-:Y:S02]  /*4770*/  UPRMT UR8, UR37, 0x654, UR17 ;  /* 0x0000065425087896 */ /* 0x000fe40008000011 */
[----:B------:R-:W-:Y:S02]  /*4780*/  @!P4 R2UR UR15, R9 ;  /* 0x00000000090fc2ca */ /* 0x000fe400000e0000 */
[----:B------:R-:W-:Y:S02]  /*4790*/  @!P4 R2UR UR14, R8 ;  /* 0x00000000080ec2ca */ /* 0x000fe400000e0000 */
[----:B------:R-:W3:Y:S11]  /*47a0*/  LDC.64 R8, c[0x0][0xb10] ;  /* 0x0002c400ff087b82 */ /* 0x000ef60000000a00 */
[----:B------:R1:W-:Y:S01]  /*47b0*/  @!UP1 UTMALDG.3D [UR16], [UR14], desc[UR10] ;  /* 0x00000a100e0095b4 */ /* 0x0003e20008011000 */
[----:B------:R5:W-:Y:S01]  /*47c0*/  @!P4 SYNCS.ARRIVE.TRANS64.RED.A0TR RZ, [UR7+0x70], R0 ;  /* 0x00007000ffffc9a7 */ /* 0x000be20008300407 */
[C---:B---3--:R-:W-:Y:S01]  /*47d0*/  @!P1 IMAD.HI.U32 R8, R11.reuse, R8, RZ ;  /* 0x000000080b089227 */ /* 0x048fe200078e00ff */
[----:B--2---:R-:W-:Y:S02]  /*47e0*/  @!P1 ISETP.NE.AND P0, PT, R12, 0x1, PT ;  /* 0x000000010c00980c */ /* 0x004fe40003f05270 */
[----:B-1----:R-:W-:Y:S01]  /*47f0*/  @!P1 ISETP.NE.AND P2, PT, R2, 0x1, PT ;  /* 0x000000010200980c */ /* 0x002fe20003f45270 */
[----:B------:R-:W-:Y:S01]  /*4800*/  SYNCS.ARRIVE.TRANS64.RED.A1T0 RZ, [UR8], RZ ;  /* 0x000000ffffff79a7 */ /* 0x000fe20008100408 */
[C---:B------:R-:W-:Y:S01]  /*4810*/  @!P1 IMAD.HI.U32 R13, R10.reuse, R13, RZ ;  /* 0x0000000d0a0d9227 */ /* 0x040fe200078e00ff */
[----:B------:R-:W-:Y:S04]  /*4820*/  @!P1 SHF.R.U32.HI R8, RZ, R9, R8 ;  /* 0x00000009ff089219 */ /* 0x000fe80000011608 */
[----:B------:R-:W-:Y:S01]  /*4830*/  @!P1 SEL R8, R11, R8, !P2 ;  /* 0x000000080b089207 */ /* 0x000fe20005000000 */
[----:B------:R-:W1:Y:S01]  /*4840*/  SYNCS.PHASECHK.TRANS64.TRYWAIT P5, [UR7+0x98], R14 ;  /* 0x0000980eff0075a7 */ /* 0x000e6200080a1107 */
[----:B-----5:R-:W2:Y:S02]  /*4850*/  @!P1 LDC R0, c[0x0][0xb20] ;  /* 0x0002c800ff009b82 */ /* 0x020ea40000000800 */
[----:B--2---:R-:W-:Y:S04]  /*4860*/  @!P1 SHF.R.U32.HI R0, RZ, R0, R13 ;  /* 0x00000000ff009219 */ /* 0x004fe8000001160d */
[----:B------:R-:W-:Y:S05]  /*4870*/  @!P1 SEL R9, R10, R0, !P0 ;  /* 0x000000000a099207 */ /* 0x000fea0004000000 */
[----:B------:R-:W-:Y:S02]  /*4880*/  @!P1 IMAD.IADD R0, R9, 0x1, -R8 ;  /* 0x0000000109009824 */ /* 0x000fe400078e0a08 */
[----:B------:R-:W-:Y:S02]  /*4890*/  @!P1 IMAD.IADD R8, R8, 0x1, -R9 ;  /* 0x0000000108089824 */ /* 0x000fe400078e0a09 */
[----:B------:R-:W-:Y:S02]  /*48a0*/  @!P1 IMAD R11, R0, R2, R11 ;  /* 0x00000002000b9224 */ /* 0x000fe400078e020b */
[----:B------:R-:W-:Y:S01]  /*48b0*/  @!P1 IMAD R10, R8, R12, R10 ;  /* 0x0000000c080a9224 */ /* 0x000fe200078e020a */
[----:B-1----:R-:W-:Y:S06]  /*48c0*/  @!P5 BRA `(.L_x_79) ;  /* 0x0000004c00b8d947 */ /* 0x002fec0003800000 */
.L_x_173:
[----:B------:R-:W-:Y:S01]  /*48d0*/  @!P4 IADD3 R2, P0, PT, R30, 0x580, RZ ;  /* 0x000005801e02c810 */ /* 0x000fe20007f1e0ff */
[----:B------:R-:W-:Y:S01]  /*48e0*/  VOTEU.ALL UP1, P4 ;  /* 0x0000000000ff7886 */ /* 0x000fe20002020000 */
[----:B------:R-:W-:Y:S01]  /*48f0*/  UMOV UR18, 0x0 ;  /* 0x0000000000127882 */ /* 0x000fe20000000000 */
[----:B------:R-:W-:Y:S01]  /*4900*/  UMOV UR19, 0x10000000 ;  /* 0x1000000000137882 */ /* 0x000fe20000000000 */
[----:B------:R-:W-:Y:S01]  /*4910*/  @!P4 R2UR UR9, R2 ;  /* 0x000000000209c2ca */ /* 0x000fe200000e0000 */
[----:B-1----:R-:W-:Y:S01]  /*4920*/  @!P4 IMAD.X R0, RZ, RZ, R31, P0 ;  /* 0x000000ffff00c224 */ /* 0x002fe200000e061f */
[----:B------:R-:W-:Y:S01]  /*4930*/  @!UP1 UIADD3 UR10, UPT, UPT, UR34, 0x60, URZ ;  /* 0x00000060220a9890 */ /* 0x000fe2000fffe0ff */
[----:B------:R-:W-:Y:S01]  /*4940*/  ISETP.NE.AND P0, PT, R28, 0x2, PT ;  /* 0x000000021c00780c */ /* 0x000fe20003f05270 */
[----:B------:R-:W-:Y:S01]  /*4950*/  UMOV UR11, UR35 ;  /* 0x00000023000b7c82 */ /* 0x000fe20008000000 */
[----:B------:R-:W-:Y:S01]  /*4960*/  UMOV UR12, UR36 ;  /* 0x00000024000c7c82 */ /* 0x000fe20008000000 */
[----:B------:R-:W-:Y:S01]  /*4970*/  @!P4 R2UR UR8, R0 ;  /* 0x000000000008c2ca */ /* 0x000fe200000e0000 */
[----:B------:R-:W-:Y:S01]  /*4980*/  IMAD.IADD R14, R10, 0x1, R86 ;  /* 0x000000010a0e7824 */ /* 0x000fe200078e0256 */
[----:B------:R-:W-:Y:S01]  /*4990*/  @P3 R2UR UR36, R26 ;  /* 0x000000001a2432ca */ /* 0x000fe200000e0000 */
[----:B------:R-:W-:Y:S01]  /*49a0*/  IMAD.IADD R15, R11, 0x1, R87 ;  /* 0x000000010b0f7824 */ /* 0x000fe200078e0257 */
[----:B------:R-:W-:Y:S02]  /*49b0*/  SEL R0, RZ, 0x1, P0 ;  /* 0x00000001ff007807 */ /* 0x000fe40000000000 */
[----:B------:R-:W-:Y:S01]  /*49c0*/  LOP3.LUT R29, R29, 0x1, RZ, 0x3c, !PT ;  /* 0x000000011d1d7812 */ /* 0x000fe200078e3cff */
[----:B------:R-:W-:Y:S01]  /*49d0*/  IMAD.U32 R8, RZ, RZ, UR9 ;  /* 0x00000009ff087e24 */ /* 0x000fe2000f8e00ff */
[----:B------:R-:W-:Y:S01]  /*49e0*/  @!UP1 UIADD3 UR9, UPT, UPT, UR7, 0x78, URZ ;  /* 0x0000007807099890 */ /* 0x000fe2000fffe0ff */
[----:B------:R-:W-:Y:S02]  /*49f0*/  LOP3.LUT R27, R27, R0, RZ, 0x3c, !PT ;  /* 0x000000001b1b7212 */ /* 0x000fe400078e3cff */
[----:B------:R-:W-:Y:S02]  /*4a00*/  SEL R28, R28, RZ, P0 ;  /* 0x000000ff1c1c7207 */ /* 0x000fe40000000000 */
[----:B------:R-:W-:Y:S01]  /*4a10*/  IMAD.U32 R9, RZ, RZ, UR8 ;  /* 0x00000008ff097e24 */ /* 0x000fe2000f8e00ff */
[----:B------:R-:W-:Y:S01]  /*4a20*/  @!P4 R2UR UR14, R8 ;  /* 0x00000000080ec2ca */ /* 0x000fe200000e0000 */
[----:B------:R-:W-:Y:S01]  /*4a30*/  @!UP1 UIADD3 UR8, UPT, UPT, UR7, 0x6200, URZ ;  /* 0x0000620007089890 */ /* 0x000fe2000fffe0ff */
[----:B------:R-:W-:Y:S02]  /*4a40*/  VOTEU.ALL UP1, P4 ;  /* 0x0000000000ff7886 */ /* 0x000fe40002020000 */
[----:B------:R-:W-:Y:S11]  /*4a50*/  @!P4 R2UR UR15, R9 ;  /* 0x00000000090fc2ca */ /* 0x000ff600000e0000 */
[----:B------:R-:W-:Y:S02]  /*4a60*/  @!UPT UIADD3 URZ, UPT, UPT, URZ, URZ, URZ ;  /* 0x000000fffffff290 */ /* 0x000fe4000fffe0ff */
[----:B------:R2:W-:Y:S01]  /*4a70*/  @!UP1 UTMALDG.3D [UR8], [UR14], desc[UR18] ;  /* 0x000012080e0095b4 */ /* 0x0005e20008011000 */
[----:B------:R2:W-:Y:S01]  /*4a80*/  @!P4 SYNCS.ARRIVE.TRANS64.RED.A0TR RZ, [UR7+0x78], R25 ;  /* 0x00007819ffffc9a7 */ /* 0x0005e20008300407 */
[----:B------:R-:W-:Y:S01]  /*4a90*/  UPLOP3.LUT UP1, UPT, UPT, UPT, UPT, 0x80, 0x8 ;  /* 0x000000000008789c */ /* 0x000fe20003f2f070 */
[----:B------:R-:W-:Y:S01]  /*4aa0*/  SYNCS.ARRIVE.TRANS64.RED.A1T0 RZ, [UR13], RZ ;  /* 0x000000ffffff79a7 */ /* 0x000fe2000810040d */
[----:B------:R-:W-:Y:S09]  /*4ab0*/  @P3 BRA `(.L_x_80) ;  /* 0xfffffff000a03947 */ /* 0x000ff2000383ffff */
[----:B------:R-:W-:-:S04]  /*4ac0*/  SHF.L.U32 R2, R29, 0x1f, RZ ;  /* 0x0000001f1d027819 */ /* 0x000fc800000006ff */
[----:B------:R-:W1:Y:S02]  /*4ad0*/  SYNCS.PHASECHK.TRANS64.TRYWAIT P0, [UR7+0x80], R2 ;  /* 0x00008002ff0075a7 */ /* 0x000e640008001107 */
[----:B-1----:R-:W-:Y:S05]  /*4ae0*/  @!P0 BRA `(.L_x_81) ;  /* 0x0000004c00488947 */ /* 0x002fea0003800000 */
.L_x_175:
[----:B------:R-:W3:Y:S02]  /*4af0*/  SYNCS.PHASECHK.TRANS64.TRYWAIT P0, [UR7+0x88], R2 ;  /* 0x00008802ff0075a7 */ /* 0x000ee40008001107 */
[----:B---3--:R-:W-:Y:S05]  /*4b00*/  @!P0 BRA `(.L_x_82) ;  /* 0x0000004c00588947 */ /* 0x008fea0003800000 */
.L_x_177:
[----:B------:R-:W3:Y:S02]  /*4b10*/  SYNCS.PHASECHK.TRANS64.TRYWAIT P0, [UR7+0x90], R2 ;  /* 0x00009002ff0075a7 */ /* 0x000ee40008001107 */
[----:B---3--:R-:W-:Y:S05]  /*4b20*/  @!P0 BRA `(.L_x_83) ;  /* 0x0000004c00688947 */ /* 0x008fea0003800000 */
.L_x_179:
[----:B-1----:R-:W-:-:S07]  /*4b30*/  MOV R0, UR7 ;  /* 0x0000000700007c02 */ /* 0x002fce0008000f00 */
.L_x_84:
[----:B-1----:R-:W-:-:S04]  /*4b40*/  SHF.L.U32 R2, R29, 0x1f, RZ ;  /* 0x0000001f1d027819 */ /* 0x002fc800000006ff */
[----:B------:R1:W3:Y:S03]  /*4b50*/  SYNCS.PHASECHK.TRANS64.TRYWAIT P0, [R0+URZ+0x98], R2 ;  /* 0x00009802000075a7 */ /* 0x0002e600080011ff */
[----:B---3--:R-:W-:Y:S05]  /*4b60*/  @!P0 NANOSLEEP.SYNCS 0x989680 ;  /* 0x009896800000895d */ /* 0x008fea0003900000 */
[----:B------:R-:W3:Y:S02]  /*4b70*/  @!P0 SYNCS.PHASECHK.TRANS64 P0, [R0+URZ+0x98], R2 ;  /* 0x00009802000085a7 */ /* 0x000ee400080010ff */
[----:B--23--:R-:W-:Y:S05]  /*4b80*/  @P0 EXIT ;  /* 0x000000000000094d */ /* 0x00cfea0003800000 */
[----:B------:R-:W-:Y:S05]  /*4b90*/  BRA `(.L_x_84) ;  /* 0xfffffffc00e87947 */ /* 0x000fea000383ffff */
.L_x_69:
[----:B------:R-:W-:-:S06]  /*4ba0*/  UISETP.GE.AND UP1, UPT, UR8, 0x4, UPT ;  /* 0x000000040800788c */ /* 0x000fcc000bf26270 */
[----:B------:R-:W-:-:S13]  /*4bb0*/  PLOP3.LUT P0, PT, PT, PT, UP1, 0x80, 0x8 ;  /* 0x000000000008781c */ /* 0x000fda0003f0f018 */
[----:B------:R-:W-:Y:S05]  /*4bc0*/  @!P0 EXIT ;  /* 0x000000000000894d */ /* 0x000fea0003800000 */
[----:B------:R-:W-:Y:S01]  /*4bd0*/  BAR.SYNC.DEFER_BLOCKING 0x6, 0xa0 ;  /* 0x0182800000007b1d */ /* 0x000fe20000010000 */
[C---:B------:R-:W-:Y:S01]  /*4be0*/  IMAD.SHL.U32 R2, R101.reuse, 0x20, RZ ;  /* 0x0000002065027824 */ /* 0x040fe200078e00ff */
[C---:B------:R-:W-:Y:S01]  /*4bf0*/  SHF.L.U32 R46, R101.reuse, 0x10, RZ ;  /* 0x00000010652e7819 */ /* 0x040fe200000006ff */
[C---:B------:R-:W-:Y:S01]  /*4c00*/  IMAD.SHL.U32 R100, R101.reuse, 0x4, RZ ;  /* 0x0000000465647824 */ /* 0x040fe200078e00ff */
[C---:B------:R-:W-:Y:S01]  /*4c10*/  LOP3.LUT R102, R101.reuse, 0x60, RZ, 0xc0, !PT ;  /* 0x0000006065667812 */ /* 0x040fe200078ec0ff */
[----:B------:R-:W-:Y:S01]  /*4c20*/  HFMA2 R97, -RZ, RZ, 0, 5.9604644775390625e-08 ;  /* 0x00000001ff617431 */ /* 0x000fe200000001ff */
[----:B------:R-:W-:Y:S02]  /*4c30*/  UMOV UR48, 0x400 ;  /* 0x0000040000307882 */ /* 0x000fe40000000000 */
[----:B------:R-:W1:Y:S01]  /*4c40*/  LDC R91, c[0x0][0x370] ;  /* 0x0000dc00ff5b7b82 */ /* 0x000e620000000800 */
[----:B------:R-:W-:Y:S01]  /*4c50*/  ULEA UR48, UR37, UR48, 0x18 ;  /* 0x0000003025307291 */ /* 0x000fe2000f8ec0ff */
[----:B------:R-:W-:Y:S01]  /*4c60*/  LOP3.LUT R3, R2, 0xc0, RZ, 0xc0, !PT ;  /* 0x000000c002037812 */ /* 0x000fe200078ec0ff */
[----:B------:R-:W-:Y:S01]  /*4c70*/  HFMA2 R95, -RZ, RZ, 0, 0 ;  /* 0x00000000ff5f7431 */ /* 0x000fe200000001ff */
[----:B------:R-:W-:Y:S01]  /*4c80*/  LOP3.LUT R99, R101, 0x2, RZ, 0xc0, !PT ;  /* 0x0000000265637812 */ /* 0x000fe200078ec0ff */
[----:B------:R-:W-:Y:S01]  /*4c90*/  UIADD3 UR4, UPT, UPT, UR48, 0x200, URZ ;  /* 0x0000020030047890 */ /* 0x000fe2000fffe0ff */
[----:B------:R-:W-:Y:S01]  /*4ca0*/  LOP3.LUT R100, R3, 0x18, R100, 0xf8, !PT ;  /* 0x0000001803647812 */ /* 0x000fe200078ef864 */
[----:B------:R-:W-:Y:S01]  /*4cb0*/  IMAD.MOV.U32 R45, RZ, RZ, RZ ;  /* 0x000000ffff2d7224 */ /* 0x000fe200078e00ff */
[----:B------:R-:W2:Y:S01]  /*4cc0*/  LDC R42, c[0x0][0xb0c] ;  /* 0x0002c300ff2a7b82 */ /* 0x000ea20000000800 */
[----:B------:R-:W-:Y:S01]  /*4cd0*/  LOP3.LUT R46, R46, 0x600000, RZ, 0xc0, !PT ;  /* 0x006000002e2e7812 */ /* 0x000fe200078ec0ff */
[----:B------:R-:W-:Y:S01]  /*4ce0*/  IMAD.MOV.U32 R105, RZ, RZ, RZ ;  /* 0x000000ffff697224 */ /* 0x000fe200078e00ff */
[----:B------:R-:W-:Y:S01]  /*4cf0*/  LOP3.LUT R100, R100, 0xf20, R2, 0xf8, !PT ;  /* 0x00000f2064647812 */ /* 0x000fe200078ef802 */
[----:B------:R-:W-:Y:S01]  /*4d00*/  IMAD.U32 R93, RZ, RZ, UR4 ;  /* 0x00000004ff5d7e24 */ /* 0x000fe2000f8e00ff */
[----:B------:R-:W-:Y:S01]  /*4d10*/  LOP3.LUT R101, R101, 0x4, RZ, 0xc0, !PT ;  /* 0x0000000465657812 */ /* 0x000fe200078ec0ff */
[----:B------:R-:W4:Y:S01]  /*4d20*/  LDCU.64 UR52, c[0x0][0x348] ;  /* 0x00006900ff3477ac */ /* 0x000f220008000a00 */
[----:B------:R-:W-:Y:S01]  /*4d30*/  MOV R96, RZ ;  /* 0x000000ff00607202 */ /* 0x000fe20000000f00 */
[----:B------:R-:W1:Y:S01]  /*4d40*/  LDC R89, c[0x0][0xb20] ;  /* 0x0002c800ff597b82 */ /* 0x000e620000000800 */
[----:B------:R-:W3:Y:S01]  /*4d50*/  LDS R0, [UR48+0x160] ;  /* 0x00016030ff007984 */ /* 0x000ee20008000800 */
[----:B------:R-:W-:Y:S01]  /*4d60*/  IMAD R100, R100, 0x2, R93 ;  /* 0x0000000264647824 */ /* 0x000fe200078e025d */
[----:B------:R-:W1:Y:S03]  /*4d70*/  LDCU.64 UR38, c[0x0][0x888] ;  /* 0x00011100ff2677ac */ /* 0x000e660008000a00 */
[--C-:B------:R-:W-:Y:S01]  /*4d80*/  IMAD R99, R99, -0x10, R100.reuse ;  /* 0xfffffff063637824 */ /* 0x100fe200078e0264 */
[----:B------:R-:W1:Y:S01]  /*4d90*/  LDCU.64 UR44, c[0x0][0x890] ;  /* 0x00011200ff2c77ac */ /* 0x000e620008000a00 */
[----:B------:R-:W1:Y:S01]  /*4da0*/  LDC R41, c[0x0][0xb30] ;  /* 0x0002cc00ff297b82 */ /* 0x000e620000000800 */
[----:B------:R-:W-:Y:S01]  /*4db0*/  IMAD R98, R101, -0x10, R100 ;  /* 0xfffffff065627824 */ /* 0x000fe200078e0264 */
[----:B------:R-:W-:Y:S01]  /*4dc0*/  UMOV UR49, URZ ;  /* 0x000000ff00317c82 */ /* 0x000fe20008000000 */
[----:B------:R-:W-:-:S05]  /*4dd0*/  UMOV UR51, URZ ;  /* 0x000000ff00337c82 */ /* 0x000fca0008000000 */
[----:B------:R-:W1:Y:S08]  /*4de0*/  LDC.64 R84, c[0x0][0xb10] ;  /* 0x0002c400ff547b82 */ /* 0x000e700000000a00 */
[----:B------:R-:W1:Y:S08]  /*4df0*/  LDC.64 R38, c[0x0][0xb18] ;  /* 0x0002c600ff267b82 */ /* 0x000e700000000a00 */
[----:B------:R-:W1:Y:S08]  /*4e00*/  LDC.64 R36, c[0x0][0xb28] ;  /* 0x0002ca00ff247b82 */ /* 0x000e700000000a00 */
[----:B------:R-:W1:Y:S01]  /*4e10*/  LDC.64 R82, c[0x0][0x8b0] ;  /* 0x00022c00ff527b82 */ /* 0x000e620000000a00 */
[----:B---3--:R-:W-:-:S07]  /*4e20*/  IMAD.IADD R46, R0, 0x1, R46 ;  /* 0x00000001002e7824 */ /* 0x008fce00078e022e */
[----:B------:R-:W3:Y:S08]  /*4e30*/  LDC.64 R80, c[0x0][0x8a8] ;  /* 0x00022a00ff507b82 */ /* 0x000ef00000000a00 */
[----:B--2-4-:R-:W1:Y:S02]  /*4e40*/  LDC R90, c[0x0][0x374] ;  /* 0x0000dd00ff5a7b82 */ /* 0x014e640000000800 */
.L_x_128:
[----:B------:R-:W-:Y:S02]  /*4e50*/  LEA R0, R105, UR48, 0x3 ;  /* 0x0000003069007c11 */ /* 0x000fe4000f8e18ff */
[----:B------:R-:W-:Y:S02]  /*4e60*/  SHF.L.U32 R2, R95, 0x1f, RZ ;  /* 0x0000001f5f027819 */ /* 0x000fe400000006ff */
[----:B-1----:R-:W-:Y:S02]  /*4e70*/  LEA R16, R105, UR48, 0x4 ;  /* 0x0000003069107c11 */ /* 0x002fe4000f8e20ff */
[----:B------:R-:W2:Y:S02]  /*4e80*/  SYNCS.PHASECHK.TRANS64.TRYWAIT P0, [R0+URZ+0xb0], R2 ;  /* 0x0000b002000075a7 */ /* 0x000ea400080011ff */
[----:B--23--:R-:W-:Y:S05]  /*4e90*/  @!P0 BRA `(.L_x_85) ;  /* 0x0000004800a48947 */ /* 0x00cfea0003800000 */
.L_x_180:
[----:B------:R-:W4:Y:S01]  /*4ea0*/  LDC.64 R10, c[0x0][0xb10] ;  /* 0x0002c400ff0a7b82 */ /* 0x000f220000000a00 */
[----:B------:R-:W3:Y:S01]  /*4eb0*/  LDS.128 R16, [R16+0x140] ;  /* 0x0001400010107984 */ /* 0x000ee20000000c00 */
[----:B-1----:R-:W-:Y:S01]  /*4ec0*/  ISETP.NE.AND P1, PT, R41, 0x1, PT ;  /* 0x000000012900780c */ /* 0x002fe20003f25270 */
[----:B--2---:R-:W-:Y:S01]  /*4ed0*/  VIADD R0, R0, 0xc0 ;  /* 0x000000c000007836 */ /* 0x004fe20000000000 */
[----:B------:R-:W-:Y:S04]  /*4ee0*/  ISETP.GE.AND P0, PT, R40, 0x1, PT ;  /* 0x000000012800780c */ /* 0x000fe80003f06270 */
[----:B------:R-:W1:Y:S01]  /*4ef0*/  LDC.64 R8, c[0x0][0xb18] ;  /* 0x0002c600ff087b82 */ /* 0x000e620000000a00 */
[----:B------:R-:W-:Y:S01]  /*4f00*/  PRMT R0, RZ, 0x654, R0 ;  /* 0x00000654ff007816 */ /* 0x000fe20000000000 */
[----:B------:R-:W-:Y:S01]  /*4f10*/  @!PT LDS RZ, [RZ] ;  /* 0x00000000fffff984 */ /* 0x000fe20000000800 */
[----:B------:R-:W-:Y:S01]  /*4f20*/  @!PT LDS RZ, [RZ] ;  /* 0x00000000fffff984 */ /* 0x000fe20000000800 */
[----:B------:R-:W-:Y:S01]  /*4f30*/  @!PT LDS RZ, [RZ] ;  /* 0x00000000fffff984 */ /* 0x000fe20000000800 */
[----:B------:R-:W-:Y:S01]  /*4f40*/  @!PT LDS RZ, [RZ] ;  /* 0x00000000fffff984 */ /* 0x000fe20000000800 */
[----:B------:R2:W-:Y:S06]  /*4f50*/  MEMBAR.ALL.CTA ;  /* 0x0000000000007992 */ /* 0x0005ec0000008000 */
[----:B--2---:R-:W2:Y:S01]  /*4f60*/  FENCE.VIEW.ASYNC.S ;  /* 0x00000000000073c6 */ /* 0x004ea20000000000 */
[----:B------:R-:W1:Y:S08]  /*4f70*/  @!P1 LDC R12, c[0x0][0xb20] ;  /* 0x0002c800ff0c9b82 */ /* 0x000e700000000800 */
[----:B------:R-:W1:Y:S01]  /*4f80*/  @!P1 LDC R7, c[0x0][0xb0c] ;  /* 0x0002c300ff079b82 */ /* 0x000e620000000800 */
[----:B--2---:R2:W-:Y:S01]  /*4f90*/  SYNCS.ARRIVE.TRANS64.RED.A1T0 RZ, [R0+URZ], RZ ;  /* 0x000000ff00ff79a7 */ /* 0x0045e200081004ff */
[----:B---3--:R-:W-:Y:S04]  /*4fa0*/  LOP3.LUT P4, RZ, R18, 0x1, RZ, 0xc0, !PT ;  /* 0x0000000112ff7812 */ /* 0x008fe8000788c0ff */
[----:B------:R-:W-:Y:S09]  /*4fb0*/  P2R R103, PR, RZ, 0x10 ;  /* 0x00000010ff677803 */ /* 0x000ff20000000000 */
[----:B------:R-:W-:Y:S02]  /*4fc0*/  @P4 MOV R44, R16 ;  /* 0x00000010002c4202 */ /* 0x000fe40000000f00 */
[----:B------:R-:W-:Y:S01]  /*4fd0*/  @P4 LOP3.LUT R43, R17, 0xffff, RZ, 0xc0, !PT ;  /* 0x0000ffff112b4812 */ /* 0x000fe200078ec0ff */
[----:B--2-4-:R-:W-:Y:S06]  /*4fe0*/  @!P0 BRA `(.L_x_86) ;  /* 0x0000000000a48947 */ /* 0x014fec0003800000 */
[----:B------:R-:W-:Y:S01]  /*4ff0*/  IMAD.HI.U32 R0, R90, R39, RZ ;  /* 0x000000275a007227 */ /* 0x000fe200078e00ff */
[----:B------:R-:W-:Y:S02]  /*5000*/  ISETP.NE.AND P0, PT, R38, 0x1, PT ;  /* 0x000000012600780c */ /* 0x000fe40003f05270 */
[----:B------:R-:W-:Y:S01]  /*5010*/  ISETP.NE.AND P2, PT, R40, 0x1, PT ;  /* 0x000000012800780c */ /* 0x000fe20003f45270 */
[----:B------:R-:W-:Y:S01]  /*5020*/  IMAD.HI.U32 R4, R91, R84, RZ ;  /* 0x000000545b047227 */ /* 0x000fe200078e00ff */
[----:B------:R-:W-:Y:S02]  /*5030*/  SHF.R.U32.HI R0, RZ, R89, R0 ;  /* 0x00000059ff007219 */ /* 0x000fe40000011600 */
[----:B------:R-:W-:Y:S01]  /*5040*/  ISETP.NE.AND P3, PT, R42, 0x1, PT ;  /* 0x000000012a00780c */ /* 0x000fe20003f65270 */
[----:B------:R-:W-:Y:S01]  /*5050*/  IMAD.HI.U32 R6, R43, R39, RZ ;  /* 0x000000272b067227 */ /* 0x000fe200078e00ff */
[-C--:B------:R-:W-:Y:S02]  /*5060*/  SHF.R.U32.HI R4, RZ, R85.reuse, R4 ;  /* 0x00000055ff047219 */ /* 0x080fe40000011604 */
[----:B------:R-:W-:Y:S01]  /*5070*/  SEL R0, R90, R0, !P0 ;  /* 0x000000005a007207 */ /* 0x000fe20004000000 */
[----:B------:R-:W-:Y:S01]  /*5080*/  IMAD.HI.U32 R5, R44, R84, RZ ;  /* 0x000000542c057227 */ /* 0x000fe200078e00ff */
[----:B------:R-:W-:Y:S03]  /*5090*/  SEL R4, R91, R4, !P3 ;  /* 0x000000045b047207 */ /* 0x000fe60005800000 */
[-C--:B------:R-:W-:Y:S01]  /*50a0*/  IMAD.HI.U32 R3, R0, R36.reuse, RZ ;  /* 0x0000002400037227 */ /* 0x080fe200078e00ff */
[----:B------:R-:W-:Y:S03]  /*50b0*/  SHF.R.U32.HI R5, RZ, R85, R5 ;  /* 0x00000055ff057219 */ /* 0x000fe60000011605 */
[----:B------:R-:W-:Y:S01]  /*50c0*/  IMAD.HI.U32 R2, R4, R36, RZ ;  /* 0x0000002404027227 */ /* 0x000fe200078e00ff */
[----:B------:R-:W-:Y:S02]  /*50d0*/  @P2 SHF.R.U32.HI R0, RZ, R37, R3 ;  /* 0x00000025ff002219 */ /* 0x000fe40000011603 */
[----:B------:R-:W-:Y:S02]  /*50e0*/  SHF.R.U32.HI R3, RZ, R89, R6 ;  /* 0x00000059ff037219 */ /* 0x000fe40000011606 */
[----:B------:R-:W-:Y:S01]  /*50f0*/  @P2 SHF.R.U32.HI R4, RZ, R37, R2 ;  /* 0x00000025ff042219 */ /* 0x000fe20000011602 */
[----:B------:R-:W-:Y:S01]  /*5100*/  IMAD R0, R40, R0, RZ ;  /* 0x0000000028007224 */ /* 0x000fe200078e02ff */
[----:B------:R-:W-:Y:S02]  /*5110*/  SEL R3, R43, R3, !P0 ;  /* 0x000000032b037207 */ /* 0x000fe40004000000 */
[----:B------:R-:W-:Y:S01]  /*5120*/  SEL R2, R44, R5, !P3 ;  /* 0x000000052c027207 */ /* 0x000fe20005800000 */
[----:B------:R-:W-:Y:S01]  /*5130*/  IMAD R5, R40, R4, RZ ;  /* 0x0000000428057224 */ /* 0x000fe200078e02ff */
[C---:B------:R-:W-:Y:S01]  /*5140*/  ISETP.GE.AND P0, PT, R3.reuse, R0, PT ;  /* 0x000000000300720c */ /* 0x040fe20003f06270 */
[C---:B------:R-:W-:Y:S03]  /*5150*/  IMAD.HI.U32 R0, R3.reuse, R36, RZ ;  /* 0x0000002403007227 */ /* 0x040fe600078e00ff */
[C---:B------:R-:W-:Y:S02]  /*5160*/  ISETP.GE.OR P0, PT, R2.reuse, R5, P0 ;  /* 0x000000050200720c */ /* 0x040fe40000706670 */
[----:B------:R-:W-:Y:S04]  /*5170*/  SHF.R.U32.HI R0, RZ, R37, R0 ;  /* 0x00000025ff007219 */ /* 0x000fe80000011600 */
[C---:B------:R-:W-:Y:S05]  /*5180*/  SEL R6, R3.reuse, R0, !P2 ;  /* 0x0000000003067207 */ /* 0x040fea0005000000 */
        /* <DEDUP_REMOVED lines=14> */
[----:B------:R-:W-:Y:S07]  /*5270*/  IMAD R43, R3, R38, R43 ;  /* 0x00000026032b7224 */ /* 0x000fee00078e022b */
.L_x_86:
[----:B-1----:R-:W-:Y:S01]  /*5280*/  @!P1 ISETP.NE.AND P0, PT, R8, 0x1, PT ;  /* 0x000000010800980c */ /* 0x002fe20003f05270 */
[----:B------:R-:W-:Y:S01]  /*5290*/  @!P1 IMAD.HI.U32 R2, R43, R9, RZ ;  /* 0x000000092b029227 */ /* 0x000fe200078e00ff */
[----:B------:R-:W-:Y:S01]  /*52a0*/  R2UR UR42, R15 ;  /* 0x000000000f2a72ca */ /* 0x000fe200000e0000 */
[----:B------:R-:W-:Y:S01]  /*52b0*/  BSSY.RECONVERGENT B6, `(.L_x_87) ;  /* 0x0000031000067945 */ /* 0x000fe20003800200 */
[----:B------:R-:W-:Y:S01]  /*52c0*/  R2UR UR41, R14 ;  /* 0x000000000e2972ca */ /* 0x000fe200000e0000 */
[C---:B------:R-:W-:Y:S01]  /*52d0*/  @!P1 IMAD.HI.U32 R0, R44.reuse, R10, RZ ;  /* 0x0000000a2c009227 */ /* 0x040fe200078e00ff */
[----:B------:R-:W-:Y:S02]  /*52e0*/  @!P1 SHF.R.U32.HI R2, RZ, R12, R2 ;  /* 0x0000000cff029219 */ /* 0x000fe40000011602 */
[----:B------:R-:W-:Y:S01]  /*52f0*/  @!P1 ISETP.NE.AND P2, PT, R7, 0x1, PT ;  /* 0x000000010700980c */ /* 0x000fe20003f45270 */
[----:B------:R-:W-:Y:S01]  /*5300*/  VIADD R105, R105, 0x1 ;  /* 0x0000000169697836 */ /* 0x000fe20000000000 */
[----:B------:R-:W-:Y:S02]  /*5310*/  @!P1 SEL R2, R43, R2, !P0 ;  /* 0x000000022b029207 */ /* 0x000fe40004000000 */
[----:B------:R-:W-:Y:S02]  /*5320*/  @!P1 SHF.R.U32.HI R0, RZ, R11, R0 ;  /* 0x0000000bff009219 */ /* 0x000fe40000011600 */
[----:B------:R-:W-:Y:S01]  /*5330*/  LOP3.LUT P0, RZ, R93, 0x1b0, RZ, 0xc0, !PT ;  /* 0x000001b05dff7812 */ /* 0x000fe2000780c0ff */
[----:B------:R-:W-:Y:S01]  /*5340*/  USHF.L.U32 UR42, UR42, 0x7, URZ ;  /* 0x000000072a2a7899 */ /* 0x000fe200080006ff */
[----:B------:R-:W-:Y:S01]  /*5350*/  @!P1 SEL R3, R44, R0, !P2 ;  /* 0x000000002c039207 */ /* 0x000fe20005000000 */
[----:B------:R-:W-:Y:S01]  /*5360*/  USHF.L.U32 UR41, UR41, 0x7, URZ ;  /* 0x0000000729297899 */ /* 0x000fe200080006ff */
[----:B------:R-:W-:Y:S03]  /*5370*/  @P4 SHF.R.U32.HI R94, RZ, 0x10, R17 ;  /* 0x00000010ff5e4819 */ /* 0x000fe60000011611 */
[----:B------:R-:W-:Y:S02]  /*5380*/  @!P1 IMAD.IADD R0, R2, 0x1, -R3 ;  /* 0x0000000102009824 */ /* 0x000fe400078e0a03 */
[----:B------:R-:W-:Y:S02]  /*5390*/  @!P1 IMAD.IADD R2, R3, 0x1, -R2 ;  /* 0x0000000103029824 */ /* 0x000fe400078e0a02 */
[----:B------:R-:W-:Y:S02]  /*53a0*/  @!P1 IMAD R44, R0, R7, R44 ;  /* 0x00000007002c9224 */ /* 0x000fe400078e022c */
[----:B------:R-:W-:Y:S01]  /*53b0*/  @!P1 IMAD R43, R2, R8, R43 ;  /* 0x00000008022b9224 */ /* 0x000fe200078e022b */
[----:B------:R-:W-:Y:S06]  /*53c0*/  @!P0 BRA `(.L_x_88) ;  /* 0x00000000007c8947 */ /* 0x000fec0003800000 */
[----:B------:R-:W1:Y:S01]  /*53d0*/  LDCU.64 UR8, c[0x4][0x80] ;  /* 0x01001000ff0877ac */ /* 0x000e620008000a00 */
[----:B------:R-:W-:Y:S01]  /*53e0*/  MOV R2, 0x0 ;  /* 0x0000000000027802 */ /* 0x000fe20000000f00 */
[----:B------:R-:W-:Y:S02]  /*53f0*/  HFMA2 R12, -RZ, RZ, 0, 5.9604644775390625e-08 ;  /* 0x00000001ff0c7431 */ /* 0x000fe400000001ff */
[----:B------:R-:W-:Y:S01]  /*5400*/  IMAD.MOV.U32 R8, RZ, RZ, 0x70 ;  /* 0x00000070ff087424 */ /* 0x000fe200078e00ff */
[----:B------:R2:W3:Y:S01]  /*5410*/  LDC.64 R14, c[0x4][R2] ;  /* 0x01000000020e7b82 */ /* 0x0004e20000000a00 */
[----:B------:R-:W4:Y:S01]  /*5420*/  LDCU.64 UR6, c[0x4][0x88] ;  /* 0x01001100ff0677ac */ /* 0x000f220008000a00 */
[----:B------:R-:W-:Y:S01]  /*5430*/  IMAD.MOV.U32 R13, RZ, RZ, RZ ;  /* 0x000000ffff0d7224 */ /* 0x000fe200078e00ff */
[----:B------:R-:W2:Y:S01]  /*5440*/  LDCU.64 UR4, c[0x4][0x8] ;  /* 0x01000100ff0477ac */ /* 0x000ea20008000a00 */
[----:B-1----:R-:W-:Y:S01]  /*5450*/  MOV R5, UR9 ;  /* 0x0000000900057c02 */ /* 0x002fe20008000f00 */
[----:B------:R-:W-:Y:S01]  /*5460*/  IMAD.U32 R4, RZ, RZ, UR8 ;  /* 0x00000008ff047e24 */ /* 0x000fe2000f8e00ff */
[----:B----4-:R-:W-:Y:S01]  /*5470*/  MOV R7, UR7 ;  /* 0x0000000700077c02 */ /* 0x010fe20008000f00 */
[----:B------:R-:W-:Y:S01]  /*5480*/  IMAD.U32 R6, RZ, RZ, UR6 ;  /* 0x00000006ff067e24 */ /* 0x000fe2000f8e00ff */
[----:B--2---:R-:W-:Y:S01]  /*5490*/  MOV R11, UR5 ;  /* 0x00000005000b7c02 */ /* 0x004fe20008000f00 */
[----:B------:R-:W-:Y:S02]  /*54a0*/  IMAD.U32 R10, RZ, RZ, UR4 ;  /* 0x00000004ff0a7e24 */ /* 0x000fe4000f8e00ff */
[----:B------:R-:W-:Y:S07]  /*54b0*/  LEPC R20, `(.L_x_89) ;  /* 0x000000001014794e */ /* 0x000fee0000000000 */
[----:B---3-5:R-:W-:Y:S05]  /*54c0*/  CALL.ABS.NOINC R14 ;  /* 0x000000000e007343 */ /* 0x028fea0003c00000 */
.L_x_89:
[----:B------:R-:W1:Y:S01]  /*54d0*/  LDCU.64 UR8, c[0x4][0x80] ;  /* 0x01001000ff0877ac */ /* 0x000e620008000a00 */
[----:B------:R-:W2:Y:S01]  /*54e0*/  LDC.64 R2, c[0x4][R2] ;  /* 0x0100000002027b82 */ /* 0x000ea20000000a00 */
[----:B------:R-:W-:Y:S02]  /*54f0*/  HFMA2 R12, -RZ, RZ, 0, 5.9604644775390625e-08 ;  /* 0x00000001ff0c7431 */ /* 0x000fe400000001ff */
[----:B------:R-:W-:Y:S02]  /*5500*/  IMAD.MOV.U32 R8, RZ, RZ, 0x70 ;  /* 0x00000070ff087424 */ /* 0x000fe400078e00ff */
[----:B------:R-:W-:Y:S01]  /*5510*/  IMAD.MOV.U32 R13, RZ, RZ, RZ ;  /* 0x000000ffff0d7224 */ /* 0x000fe200078e00ff */
[----:B------:R-:W3:Y:S01]  /*5520*/  LDCU.64 UR6, c[0x4][0x88] ;  /* 0x01001100ff0677ac */ /* 0x000ee20008000a00 */
[----:B------:R-:W4:Y:S01]  /*5530*/  LDCU.64 UR4, c[0x4][0x8] ;  /* 0x01000100ff0477ac */ /* 0x000f220008000a00 */
[----:B-1----:R-:W-:Y:S02]  /*5540*/  MOV R4, UR8 ;  /* 0x0000000800047c02 */ /* 0x002fe40008000f00 */
[----:B------:R-:W-:Y:S02]  /*5550*/  MOV R5, UR9 ;  /* 0x0000000900057c02 */ /* 0x000fe40008000f00 */
[----:B---3--:R-:W-:Y:S01]  /*5560*/  MOV R7, UR7 ;  /* 0x0000000700077c02 */ /* 0x008fe20008000f00 */
[----:B------:R-:W-:Y:S01]  /*5570*/  IMAD.U32 R6, RZ, RZ, UR6 ;  /* 0x00000006ff067e24 */ /* 0x000fe2000f8e00ff */
[----:B----4-:R-:W-:Y:S01]  /*5580*/  MOV R11, UR5 ;  /* 0x00000005000b7c02 */ /* 0x010fe20008000f00 */
[----:B------:R-:W-:Y:S02]  /*5590*/  IMAD.U32 R10, RZ, RZ, UR4 ;  /* 0x00000004ff0a7e24 */ /* 0x000fe4000f8e00ff */
[----:B------:R-:W-:Y:S07]  /*55a0*/  LEPC R20, `(.L_x_88) ;  /* 0x000000001014794e */ /* 0x000fee0000000000 */
[----:B--2---:R-:W-:Y:S05]  /*55b0*/  CALL.ABS.NOINC R2 ;  /* 0x0000000002007343 */ /* 0x004fea0003c00000 */
.L_x_88:
[----:B------:R-:W-:Y:S05]  /*55c0*/  BSYNC.RECONVERGENT B6 ;  /* 0x0000000000067941 */ /* 0x000fea0003800200 */
.L_x_87:
[----:B------:R-:W-:Y:S01]  /*55d0*/  ISETP.NE.U32.AND P4, PT, R82, RZ, PT ;  /* 0x000000ff5200720c */ /* 0x000fe20003f85070 */
[----:B------:R-:W-:Y:S01]  /*55e0*/  UISETP.NE.AND UP2, UPT, UR50, URZ, UPT ;  /* 0x000000ff3200728c */ /* 0x000fe2000bf45270 */
[----:B------:R-:W-:Y:S01]  /*55f0*/  ISETP.NE.U32.AND P2, PT, RZ, UR38, PT ;  /* 0x00000026ff007c0c */ /* 0x000fe2000bf45070 */
[----:B------:R-:W-:Y:S01]  /*5600*/  UISETP.NE.U32.AND UP1, UPT, UR44, URZ, UPT ;  /* 0x000000ff2c00728c */ /* 0x000fe2000bf25070 */
[----:B------:R-:W-:Y:S01]  /*5610*/  ISETP.NE.AND.EX P4, PT, R83, RZ, PT, P4 ;  /* 0x000000ff5300720c */ /* 0x000fe20003f85340 */
[----:B------:R-:W-:Y:S01]  /*5620*/  UPLOP3.LUT UP0, UPT, UPT, UPT, UPT, 0x40, 0x4 ;  /* 0x000000000004789c */ /* 0x000fe20003f0e870 */
[----:B------:R-:W-:Y:S01]  /*5630*/  ISETP.NE.AND.EX P2, PT, RZ, UR39, PT, P2 ;  /* 0x00000027ff007c0c */ /* 0x000fe2000bf45320 */
[----:B------:R-:W-:Y:S01]  /*5640*/  UISETP.NE.AND.EX UP1, UPT, UR45, URZ, UPT, UP1 ;  /* 0x000000ff2d00728c */ /* 0x000fe2000bf25310 */
[----:B------:R-:W-:Y:S04]  /*5650*/  PLOP3.LUT P1, PT, PT, PT, UP2, 0x80, 0x8 ;  /* 0x000000000008781c */ /* 0x000fe80003f2f028 */
[----:B------:R-:W-:Y:S06]  /*5660*/  @UP2 UPLOP3.LUT UP0, UPT, UPT, UPT, UP1, 0x80, 0x8 ;  /* 0x000000000008289c */ /* 0x000fec0003f0f010 */
[----:B------:R-:W-:Y:S01]  /*5670*/  PLOP3.LUT P0, PT, PT, PT, UP0, 0x80, 0x8 ;  /* 0x000000000008781c */ /* 0x000fe20003f0f008 */
[----:B------:R-:W-:Y:S01]  /*5680*/  @!UPT UIADD3 URZ, UPT, UPT, URZ, URZ, URZ ;  /* 0x000000fffffff290 */ /* 0x000fe2000fffe0ff */
[----:B------:R-:W-:Y:S11]  /*5690*/  BRA.U !UP1, `(.L_x_90) ;  /* 0x0000000109387547 */ /* 0x000ff6000b800000 */
[----:B------:R-:W-:Y:S01]  /*56a0*/  UISETP.NE.U32.AND UP0, UPT, UR38, URZ, UPT ;  /* 0x000000ff2600728c */ /* 0x000fe2000bf05070 */
[----:B------:R-:W-:Y:S02]  /*56b0*/  HFMA2 R0, -RZ, RZ, 0, 5.9604644775390625e-08 ;  /* 0x00000001ff007431 */ /* 0x000fe400000001ff */
[----:B------:R-:W-:Y:S01]  /*56c0*/  IMAD.MOV.U32 R88, RZ, RZ, 0x1 ;  /* 0x00000001ff587424 */ /* 0x000fe200078e00ff */
[----:B------:R-:W-:Y:S06]  /*56d0*/  UISETP.NE.AND.EX UP0, UPT, UR39, URZ, UPT, UP0 ;  /* 0x000000ff2700728c */ /* 0x000fec000bf05300 */
[----:B------:R-:W-:Y:S05]  /*56e0*/  PLOP3.LUT P3, PT, PT, PT, UP0, 0x80, 0x8 ;  /* 0x000000000008781c */ /* 0x000fea0003f6f008 */
[----:B------:R-:W1:Y:S01]  /*56f0*/  @UP0 LDCU.64 UR6, c[0x0][0x888] ;  /* 0x00011100ff0607ac */ /* 0x000e620008000a00 */
[----:B------:R-:W-:Y:S07]  /*5700*/  @UP0 UIMAD UR4, UR36, UR44, URZ ;  /* 0x0000002c240402a4 */ /* 0x000fee000f8e02ff */
[----:B------:R-:W-:Y:S01]  /*5710*/  @!P3 PRMT R88, R0, 0x7610, R88 ;  /* 0x000076100058b816 */ /* 0x000fe20000000058 */
[----:B-1----:R-:W-:Y:S03]  /*5720*/  @UP0 UIMAD.WIDE UR6, UR4, 0x4, UR6 ;  /* 0x00000004040608a5 */ /* 0x002fe6000f8e0206 */
[----:B------:R-:W1:Y:S03]  /*5730*/  @!UP0 LDCU UR4, c[0x0][0x880] ;  /* 0x00011000ff0487ac */ /* 0x000e660008000800 */
[----:B------:R-:W-:Y:S01]  /*5740*/  IMAD.U32 R2, RZ, RZ, UR6 ;  /* 0x00000006ff027e24 */ /* 0x000fe2000f8e00ff */
[----:B------:R-:W-:Y:S05]  /*5750*/  MOV R3, UR7 ;  /* 0x0000000700037c02 */ /* 0x000fea0008000f00 */
[----:B-----5:R2:W5:Y:S02]  /*5760*/  @P3 LDG.E R49, desc[UR46][R2.64] ;  /* 0x0000002e02313981 */ /* 0x020564000c1e1900 */
[----:B-12---:R-:W-:Y:S02]  /*5770*/  @!P3 IMAD.U32 R49, RZ, RZ, UR4 ;  /* 0x00000004ff31be24 */ /* 0x006fe4000f8e00ff */
.L_x_90:
[----:B------:R-:W-:Y:S05]  /*5780*/  @!P4 BRA `(.L_x_91) ;  /* 0x000000000020c947 */ /* 0x000fea0003800000 */
[----:B------:R-:W-:Y:S04]  /*5790*/  ISETP.NE.U32.AND P3, PT, R80, RZ, PT ;  /* 0x000000ff5000720c */ /* 0x000fe80003f65070 */
[----:B------:R-:W-:Y:S11]  /*57a0*/  ISETP.NE.AND.EX P3, PT, R81, RZ, PT, P3 ;  /* 0x000000ff5100720c */ /* 0x000ff60003f65330 */
[----:B------:R-:W-:Y:S02]  /*57b0*/  @!UPT UIADD3 URZ, UPT, UPT, URZ, URZ, URZ ;  /* 0x000000fffffff290 */ /* 0x000fe4000fffe0ff */
[----:B------:R-:W1:Y:S01]  /*57c0*/  @P3 LDC.64 R2, c[0x0][0x8a8] ;  /* 0x00022a00ff023b82 */ /* 0x000e620000000a00 */
[----:B------:R-:W-:Y:S04]  /*57d0*/  @P3 IMAD R0, R82, UR36, RZ ;  /* 0x0000002452003c24 */ /* 0x000fe8000f8e02ff */
[----:B-1----:R-:W-:Y:S05]  /*57e0*/  @P3 IMAD.WIDE R2, R0, 0x4, R2 ;  /* 0x0000000400023825 */ /* 0x002fea00078e0202 */
[----:B-----5:R1:W5:Y:S02]  /*57f0*/  @P3 LDG.E R47, desc[UR46][R2.64] ;  /* 0x0000002e022f3981 */ /* 0x020364000c1e1900 */
[----:B-1----:R-:W2:Y:S02]  /*5800*/  @!P3 LDC R47, c[0x0][0x8a0] ;  /* 0x00022800ff2fbb82 */ /* 0x002ea40000000800 */
.L_x_91:
[----:B-----5:R-:W-:Y:S01]  /*5810*/  FSETP.NEU.AND P3, PT, R49, RZ, PT ;  /* 0x000000ff3100720b */ /* 0x020fe20003f6d000 */
[----:B------:R-:W-:Y:S01]  /*5820*/  BSSY B1, `(.L_x_92) ;  /* 0x0000039000017945 */ /* 0x000fe20003800000 */
[----:B------:R-:W-:Y:S01]  /*5830*/  SEL R3, RZ, 0xffffffff, P2 ;  /* 0xffffffffff037807 */ /* 0x000fe20001000000 */
[----:B------:R-:W-:Y:S01]  /*5840*/  IMAD.MOV.U32 R66, RZ, RZ, 0x1 ;  /* 0x00000001ff427424 */ /* 0x000fe200078e00ff */
[----:B------:R-:W-:Y:S01]  /*5850*/  @P1 LOP3.LUT P2, RZ, R88, 0xff, RZ, 0xc0, !PT ;  /* 0x000000ff58ff1812 */ /* 0x000fe2000784c0ff */
[----:B------:R-:W-:Y:S01]  /*5860*/  IMAD R48, R45, 0x80, R46 ;  /* 0x000000802d307824 */ /* 0x000fe200078e022e */
[----:B------:R-:W-:Y:S01]  /*5870*/  @P1 SEL R0, RZ, 0xffffffff, P3 ;  /* 0xffffffffff001807 */ /* 0x000fe20001800000 */
[----:B------:R-:W-:Y:S01]  /*5880*/  IMAD R106, R101, -0x10, R99 ;  /* 0xfffffff0656a7824 */ /* 0x000fe200078e0263 */
[----:B------:R-:W-:Y:S01]  /*5890*/  LOP3.LUT R97, R97, 0x1, RZ, 0x3c, !PT ;  /* 0x0000000161617812 */ /* 0x000fe200078e3cff */
[----:B------:R-:W-:Y:S01]  /*58a0*/  IMAD.MOV.U32 R65, RZ, RZ, RZ ;  /* 0x000000ffff417224 */ /* 0x000fe200078e00ff */
[----:B------:R-:W-:Y:S02]  /*58b0*/  @P0 SEL R0, R3, R0, !P2 ;  /* 0x0000000003000207 */ /* 0x000fe40005000000 */
[----:B------:R-:W-:Y:S02]  /*58c0*/  CS2R R78, SRZ ;  /* 0x00000000004e7805 */ /* 0x000fe4000001ff00 */
[----:B------:R-:W-:Y:S02]  /*58d0*/  LEA R64, R45, UR48, 0x3 ;  /* 0x000000302d407c11 */ /* 0x000fe4000f8e18ff */
[----:B------:R-:W-:Y:S02]  /*58e0*/  CS2R R76, SRZ ;  /* 0x00000000004c7805 */ /* 0x000fe4000001ff00 */
[----:B------:R-:W-:Y:S02]  /*58f0*/  @P1 LOP3.LUT R0, R0, 0x1, RZ, 0xc0, !PT ;  /* 0x0000000100001812 */ /* 0x000fe400078ec0ff */
[----:B------:R-:W-:Y:S02]  /*5900*/  CS2R R70, SRZ ;  /* 0x0000000000467805 */ /* 0x000fe4000001ff00 */
[----:B------:R-:W-:Y:S02]  /*5910*/  PLOP3.LUT P2, PT, PT, PT, UP1, 0x80, 0x8 ;  /* 0x000000000008781c */ /* 0x000fe40003f4f018 */
[----:B------:R-:W-:Y:S02]  /*5920*/  CS2R R68, SRZ ;  /* 0x0000000000447805 */ /* 0x000fe4000001ff00 */
[----:B------:R-:W-:Y:S02]  /*5930*/  ISETP.NE.U32.OR P5, PT, R0, 0x1, !P1 ;  /* 0x000000010000780c */ /* 0x000fe40004fa5470 */
[----:B------:R-:W-:Y:S02]  /*5940*/  CS2R R62, SRZ ;  /* 0x00000000003e7805 */ /* 0x000fe4000001ff00 */
[----:B------:R-:W-:Y:S02]  /*5950*/  LOP3.LUT P4, R104, R88, 0xff, RZ, 0xc0, !PT ;  /* 0x000000ff58687812 */ /* 0x000fe4000788c0ff */
[----:B------:R-:W-:Y:S02]  /*5960*/  CS2R R60, SRZ ;  /* 0x00000000003c7805 */ /* 0x000fe4000001ff00 */
[----:B------:R-:W-:Y:S02]  /*5970*/  SEL R2, RZ, 0xffffffff, P3 ;  /* 0xffffffffff027807 */ /* 0x000fe40001800000 */
[----:B------:R-:W-:Y:S02]  /*5980*/  CS2R R58, SRZ ;  /* 0x00000000003a7805 */ /* 0x000fe4000001ff00 */
[----:B------:R-:W-:Y:S02]  /*5990*/  P2R R107, PR, RZ, 0x20 ;  /* 0x00000020ff6b7803 */ /* 0x000fe40000000000 */
[----:B------:R-:W-:Y:S02]  /*59a0*/  CS2R R56, SRZ ;  /* 0x0000000000387805 */ /* 0x000fe4000001ff00 */
[----:B------:R-:W-:Y:S02]  /*59b0*/  @P2 SEL R2, R3, R2, !P4 ;  /* 0x0000000203022207 */ /* 0x000fe40006000000 */
[----:B------:R-:W-:Y:S02]  /*59c0*/  @P5 SHF.L.U32 R0, R97, 0x1f, RZ ;  /* 0x0000001f61005819 */ /* 0x000fe400000006ff */
[----:B------:R-:W-:Y:S02]  /*59d0*/  LOP3.LUT R2, R2, 0x1, RZ, 0xc0, !PT ;  /* 0x0000000102027812 */ /* 0x000fe400078ec0ff */
[----:B------:R1:W3:Y:S02]  /*59e0*/  @P5 SYNCS.PHASECHK.TRANS64.TRYWAIT P1, [UR48+0x60], R0 ;  /* 0x00006000ff0055a7 */ /* 0x0002e40008021130 */
[----:B------:R-:W-:Y:S04]  /*59f0*/  ISETP.NE.U32.AND P2, PT, R2, 0x1, PT ;  /* 0x000000010200780c */ /* 0x000fe80003f45070 */
[----:B------:R-:W-:Y:S02]  /*5a00*/  P2R R67, PR, RZ, 0x4 ;  /* 0x00000004ff437803 */ /* 0x000fe40000000000 */
[----:B-1----:R-:W-:Y:S04]  /*5a10*/  SHF.L.U32 R0, R96, 0x1f, RZ ;  /* 0x0000001f60007819 */ /* 0x002fe800000006ff */
[----:B------:R1:W4:Y:S01]  /*5a20*/  SYNCS.PHASECHK.TRANS64.TRYWAIT P0, [R64+URZ+0xd0], R0 ;  /* 0x0000d000400075a7 */ /* 0x00032200080011ff */
[----:B---3--:R-:W-:Y:S01]  /*5a30*/  @P5 SEL R66, RZ, 0x1, !P1 ;  /* 0x00000001ff425807 */ /* 0x008fe20004800000 */
[----:B-1----:R-:W-:Y:S06]  /*5a40*/  @!P5 BRA `(.L_x_93) ;  /* 0x000000000058d947 */ /* 0x002fec0003800000 */
[----:B------:R-:W-:Y:S01]  /*5a50*/  IMAD.MOV.U32 R79, RZ, RZ, RZ ;  /* 0x000000ffff4f7224 */ /* 0x000fe200078e00ff */
[----:B------:R-:W-:Y:S01]  /*5a60*/  ISETP.NE.AND P1, PT, R66, RZ, PT ;  /* 0x000000ff4200720c */ /* 0x000fe20003f25270 */
[----:B------:R-:W-:Y:S01]  /*5a70*/  BSSY B0, `(.L_x_94) ;  /* 0x000000c000007945 */ /* 0x000fe20003800000 */
[----:B------:R-:W-:Y:S02]  /*5a80*/  CS2R R58, SRZ ;  /* 0x00000000003a7805 */ /* 0x000fe4000001ff00 */
[----:B------:R-:W-:Y:S02]  /*5a90*/  CS2R R56, SRZ ;  /* 0x0000000000387805 */ /* 0x000fe4000001ff00 */
[----:B------:R-:W-:Y:S02]  /*5aa0*/  CS2R R62, SRZ ;  /* 0x00000000003e7805 */ /* 0x000fe4000001ff00 */
[----:B------:R-:W-:Y:S02]  /*5ab0*/  CS2R R60, SRZ ;  /* 0x00000000003c7805 */ /* 0x000fe4000001ff00 */
[----:B------:R-:W-:Y:S02]  /*5ac0*/  CS2R R70, SRZ ;  /* 0x0000000000467805 */ /* 0x000fe4000001ff00 */
[----:B------:R-:W-:Y:S02]  /*5ad0*/  CS2R R68, SRZ ;  /* 0x0000000000447805 */ /* 0x000fe4000001ff00 */
[----:B------:R-:W-:Y:S01]  /*5ae0*/  CS2R R76, SRZ ;  /* 0x00000000004c7805 */ /* 0x000fe2000001ff00 */
[----:B------:R-:W-:Y:S06]  /*5af0*/  @P1 BRA `(.L_x_95) ;  /* 0x00000000000c1947 */ /* 0x000fec0003800000 */
[----:B------:R-:W-:Y:S04]  /*5b00*/  SHF.L.U32 R3, R97, 0x1f, RZ ;  /* 0x0000001f61037819 */ /* 0x000fe800000006ff */
[----:B------:R-:W1:Y:S02]  /*5b10*/  SYNCS.PHASECHK.TRANS64.TRYWAIT P1, [UR48+0x60], R3 ;  /* 0x00006003ff0075a7 */ /* 0x000e640008021130 */
[----:B-1----:R-:W-:Y:S05]  /*5b20*/  @!P1 BRA `(.L_x_96) ;  /* 0x0000003c00949947 */ /* 0x002fea0003800000 */
.L_x_95:
[----:B------:R-:W-:Y:S05]  /*5b30*/  BSYNC B0 ;  /* 0x0000000000007941 */ /* 0x000fea0003800000 */
.L_x_94:
[----:B------:R-:W-:Y:S01]  /*5b40*/  ISETP.NE.AND P1, PT, R67, RZ, PT ;  /* 0x000000ff4300720c */ /* 0x000fe20003f25270 */
[----:B------:R-:W-:Y:S11]  /*5b50*/  HFMA2 R65, -RZ, RZ, 0, 5.9604644775390625e-08 ;  /* 0x00000001ff417431 */ /* 0x000ff600000001ff */
[----:B------:R-:W-:Y:S01]  /*5b60*/  @!UPT UIADD3 URZ, UPT, UPT, URZ, URZ, URZ ;  /* 0x000000fffffff290 */ /* 0x000fe2000fffe0ff */
[----:B------:R3:W1:Y:S04]  /*5b70*/  @P1 LDS.128 R56, [R100] ;  /* 0x0000000064381984 */ /* 0x0006680000000c00 */
[----:B------:R3:W1:Y:S04]  /*5b80*/  @P1 LDS.128 R60, [R99+0x10] ;  /* 0x00001000633c1984 */ /* 0x0006680000000c00 */
[----:B------:R3:W1:Y:S04]  /*5b90*/  @P1 LDS.128 R68, [R98+0x20] ;  /* 0x0000200062441984 */ /* 0x0006680000000c00 */
[----:B------:R3:W1:Y:S02]  /*5ba0*/  @P1 LDS.128 R76, [R106+0x30] ;  /* 0x000030006a4c1984 */ /* 0x0006640000000c00 */
.L_x_93:
[----:B------:R-:W-:Y:S05]  /*5bb0*/  BSYNC B1 ;  /* 0x0000000000017941 */ /* 0x000fea0003800000 */
.L_x_92:
[----:B-1----:R-:W-:Y:S04]  /*5bc0*/  SHF.R.U32.HI R2, RZ, 0x15, R48 ;  /* 0x00000015ff027819 */ /* 0x002fe80000011630 */
[----:B------:R-:W-:Y:S01]  /*5bd0*/  LOP3.LUT P1, RZ, R2, 0x3, R92, 0x48, !PT ;  /* 0x0000000302ff7812 */ /* 0x000fe2000782485c */
[----:B------:R-:W-:Y:S01]  /*5be0*/  @!UPT UIADD3 URZ, UPT, UPT, URZ, URZ, URZ ;  /* 0x000000fffffff290 */ /* 0x000fe2000fffe0ff */
[----:B----4-:R-:W-:Y:S11]  /*5bf0*/  @P0 BRA `(.L_x_97) ;  /* 0x0000000000080947 */ /* 0x010ff60003800000 */
[----:B------:R-:W1:Y:S02]  /*5c00*/  SYNCS.PHASECHK.TRANS64.TRYWAIT P0, [R64+URZ+0xd0], R0 ;  /* 0x0000d000400075a7 */ /* 0x000e6400080011ff */
[----:B-1----:R-:W-:Y:S05]  /*5c10*/  @!P0 BRA `(.L_x_98) ;  /* 0x0000003c00708947 */ /* 0x002fea0003800000 */
.L_x_97:
[----:B------:R-:W-:Y:S05]  /*5c20*/  @!P1 BRA `(.L_x_99) ;  /* 0x0000000000409947 */ /* 0x000fea0003800000 */
[----:B------:R-:W4:Y:S01]  /*5c30*/  LDCU.64 UR8, c[0x4][0x70] ;  /* 0x01000e00ff0877ac */ /* 0x000f220008000a00 */
[----:B------:R-:W-:Y:S01]  /*5c40*/  MOV R3, 0x0 ;  /* 0x0000000000037802 */ /* 0x000fe20000000f00 */
[----:B------:R-:W-:Y:S02]  /*5c50*/  HFMA2 R12, -RZ, RZ, 0, 5.9604644775390625e-08 ;  /* 0x00000001ff0c7431 */ /* 0x000fe400000001ff */
[----:B------:R-:W-:Y:S02]  /*5c60*/  IMAD.MOV.U32 R8, RZ, RZ, 0x192 ;  /* 0x00000192ff087424 */ /* 0x000fe400078e00ff */
[----:B------:R-:W-:Y:S01]  /*5c70*/  IMAD.MOV.U32 R13, RZ, RZ, RZ ;  /* 0x000000ffff0d7224 */ /* 0x000fe200078e00ff */
[----:B------:R-:W5:Y:S01]  /*5c80*/  LDCU.64 UR6, c[0x4][0x78] ;  /* 0x01000f00ff0677ac */ /* 0x000f620008000a00 */
[----:B------:R-:W1:Y:S01]  /*5c90*/  LDC.64 R2, c[0x4][R3] ;  /* 0x0100000003027b82 */ /* 0x000e620000000a00 */
[----:B------:R-:W2:Y:S01]  /*5ca0*/  LDCU.64 UR4, c[0x4][0x10] ;  /* 0x01000200ff0477ac */ /* 0x000ea20008000a00 */
[----:B----4-:R-:W-:Y:S01]  /*5cb0*/  MOV R5, UR9 ;  /* 0x0000000900057c02 */ /* 0x010fe20008000f00 */
[----:B------:R-:W-:Y:S01]  /*5cc0*/  IMAD.U32 R4, RZ, RZ, UR8 ;  /* 0x00000008ff047e24 */ /* 0x000fe2000f8e00ff */
[----:B-----5:R-:W-:Y:S01]  /*5cd0*/  MOV R7, UR7 ;  /* 0x0000000700077c02 */ /* 0x020fe20008000f00 */
[----:B------:R-:W-:Y:S01]  /*5ce0*/  IMAD.U32 R6, RZ, RZ, UR6 ;  /* 0x00000006ff067e24 */ /* 0x000fe2000f8e00ff */
[----:B--2---:R-:W-:Y:S01]  /*5cf0*/  MOV R11, UR5 ;  /* 0x00000005000b7c02 */ /* 0x004fe20008000f00 */
[----:B------:R-:W-:Y:S02]  /*5d00*/  IMAD.U32 R10, RZ, RZ, UR4 ;  /* 0x00000004ff0a7e24 */ /* 0x000fe4000f8e00ff */
[----:B------:R-:W-:Y:S07]  /*5d10*/  LEPC R20, `(.L_x_99) ;  /* 0x000000001014794e */ /* 0x000fee0000000000 */
[----:B-1-3--:R-:W-:Y:S05]  /*5d20*/  CALL.ABS.NOINC R2 ;  /* 0x0000000002007343 */ /* 0x00afea0003c00000 */
.L_x_99:
[----:B------:R-:W-:Y:S01]  /*5d30*/  SHF.L.U32 R50, R56, 0x10, RZ ;  /* 0x0000001038327819 */ /* 0x000fe200000006ff */
[----:B------:R-:W-:Y:S05]  /*5d40*/  WARPSYNC.ALL ;  /* 0x0000000000007948 */ /* 0x000fea0003800000 */
[----:B------:R-:W-:Y:S01]  /*5d50*/  R2UR UR4, R48 ;  /* 0x00000000300472ca */ /* 0x000fe200000e0000 */
[----:B------:R-:W-:Y:S01]  /*5d60*/  BSSY.RECONVERGENT B0, `(.L_x_100) ;  /* 0x0000088000007945 */ /* 0x000fe20003800200 */
[----:B------:R-:W-:Y:S02]  /*5d70*/  LOP3.LUT R51, R56, 0xffff0000, RZ, 0xc0, !PT ;  /* 0xffff000038337812 */ /* 0x000fe400078ec0ff */
[----:B------:R-:W-:Y:S02]  /*5d80*/  SHF.L.U32 R52, R57, 0x10, RZ ;  /* 0x0000001039347819 */ /* 0x000fe400000006ff */
[----:B------:R-:W-:Y:S07]  /*5d90*/  ISETP.NE.AND P0, PT, R102, RZ, PT ;  /* 0x000000ff6600720c */ /* 0x000fee0003f05270 */
[----:B------:R-:W1:Y:S02]  /*5da0*/  LDTM.x32 R4, tmem[UR4] ;  /* 0x00000004000479ee */ /* 0x000e6400082c0000 */
[C---:B-12---:R-:W-:Y:S01]  /*5db0*/  FMUL R0, R47.reuse, R4 ;  /* 0x000000042f007220 */ /* 0x046fe20000400000 */
[C---:B------:R-:W-:Y:S01]  /*5dc0*/  FMUL R2, R47.reuse, R5 ;  /* 0x000000052f027220 */ /* 0x040fe20000400000 */
[C---:B------:R-:W-:Y:S01]  /*5dd0*/  FMUL R4, R47.reuse, R8 ;  /* 0x000000082f047220 */ /* 0x040fe20000400000 */
[C---:B------:R-:W-:Y:S01]  /*5de0*/  FMUL R3, R47.reuse, R6 ;  /* 0x000000062f037220 */ /* 0x040fe20000400000 */
[C---:B------:R-:W-:Y:S01]  /*5df0*/  FMUL R5, R47.reuse, R9 ;  /* 0x000000092f057220 */ /* 0x040fe20000400000 */
[C---:B------:R-:W-:Y:S01]  /*5e00*/  FMUL R8, R47.reuse, R12 ;  /* 0x0000000c2f087220 */ /* 0x040fe20000400000 */
[C---:B------:R-:W-:Y:S01]  /*5e10*/  FMUL R6, R47.reuse, R10 ;  /* 0x0000000a2f067220 */ /* 0x040fe20000400000 */
[C---:B------:R-:W-:Y:S01]  /*5e20*/  FMUL R9, R47.reuse, R13 ;  /* 0x0000000d2f097220 */ /* 0x040fe20000400000 */
[----:B------:R-:W-:Y:S01]  /*5e30*/  FMUL R12, R47, R16 ;  /* 0x000000102f0c7220 */ /* 0x000fe20000400000 */
[----:B------:R-:W-:Y:S01]  /*5e40*/  FFMA R0, R49, R50, R0 ;  /* 0x0000003231007223 */ /* 0x000fe20000000000 */
[C---:B------:R-:W-:Y:S01]  /*5e50*/  FMUL R10, R47.reuse, R14 ;  /* 0x0000000e2f0a7220 */ /* 0x040fe20000400000 */
[C---:B------:R-:W-:Y:S01]  /*5e60*/  FMUL R13, R47.reuse, R17 ;  /* 0x000000112f0d7220 */ /* 0x040fe20000400000 */
[----:B------:R-:W-:Y:S01]  /*5e70*/  FMUL R16, R47, R20 ;  /* 0x000000142f107220 */ /* 0x000fe20000400000 */
[----:B------:R-:W-:Y:S01]  /*5e80*/  FFMA R2, R49, R51, R2 ;  /* 0x0000003331027223 */ /* 0x000fe20000000002 */
[C---:B------:R-:W-:Y:S01]  /*5e90*/  FMUL R14, R47.reuse, R18 ;  /* 0x000000122f0e7220 */ /* 0x040fe20000400000 */
        /* <DEDUP_REMOVED lines=8> */
[----:B------:R-:W-:Y:S01]  /*5f20*/  LOP3.LUT R32, R57, 0xffff0000, RZ, 0xc0, !PT ;  /* 0xffff000039207812 */ /* 0x000fe200078ec0ff */
[C---:B------:R-:W-:Y:S01]  /*5f30*/  FMUL R26, R47.reuse, R30 ;  /* 0x0000001e2f1a7220 */ /* 0x040fe20000400000 */
[----:B------:R-:W-:Y:S01]  /*5f40*/  FMUL R29, R47, R33 ;  /* 0x000000212f1d7220 */ /* 0x000fe20000400000 */
[----:B------:R-:W-:Y:S01]  /*5f50*/  SHF.L.U32 R33, R58, 0x10, RZ ;  /* 0x000000103a217819 */ /* 0x000fe200000006ff */
[----:B------:R-:W-:Y:S01]  /*5f60*/  FFMA R3, R49, R52, R3 ;  /* 0x0000003431037223 */ /* 0x000fe20000000003 */
[----:B------:R-:W-:Y:S01]  /*5f70*/  F2FP.BF16.F32.PACK_AB R52, R2, R0 ;  /* 0x000000000234723e */ /* 0x000fe200000010ff */
[----:B------:R-:W-:Y:S01]  /*5f80*/  FMUL R7, R47, R7 ;  /* 0x000000072f077220 */ /* 0x000fe20000400000 */
[----:B------:R-:W-:Y:S01]  /*5f90*/  SHF.L.U32 R0, R59, 0x10, RZ ;  /* 0x000000103b007819 */ /* 0x000fe200000006ff */
[----:B------:R-:W-:Y:S01]  /*5fa0*/  FMUL R30, R47, R34 ;  /* 0x000000222f1e7220 */ /* 0x000fe20000400000 */
[----:B------:R-:W-:Y:S01]  /*5fb0*/  LOP3.LUT R34, R58, 0xffff0000, RZ, 0xc0, !PT ;  /* 0xffff00003a227812 */ /* 0x000fe200078ec0ff */
[----:B------:R-:W-:Y:S01]  /*5fc0*/  FFMA R7, R49, R32, R7 ;  /* 0x0000002031077223 */ /* 0x000fe20000000007 */
[----:B------:R-:W-:Y:S01]  /*5fd0*/  LOP3.LUT R2, R59, 0xffff0000, RZ, 0xc0, !PT ;  /* 0xffff00003b027812 */ /* 0x000fe200078ec0ff */
[----:B------:R-:W-:Y:S01]  /*5fe0*/  FFMA R4, R49, R33, R4 ;  /* 0x0000002131047223 */ /* 0x000fe20000000004 */
[----:B------:R-:W-:Y:S01]  /*5ff0*/  FMUL R11, R47, R11 ;  /* 0x0000000b2f0b7220 */ /* 0x000fe20000400000 */
[----:B------:R-:W-:Y:S01]  /*6000*/  FFMA R5, R49, R34, R5 ;  /* 0x0000002231057223 */ /* 0x000fe20000000005 */
[----:B------:R-:W-:Y:S01]  /*6010*/  F2FP.BF16.F32.PACK_AB R53, R7, R3 ;  /* 0x000000030735723e */ /* 0x000fe200000010ff */
[C---:B------:R-:W-:Y:S01]  /*6020*/  FFMA R6, R49.reuse, R0, R6 ;  /* 0x0000000031067223 */ /* 0x040fe20000000006 */
[C---:B------:R-:W-:Y:S01]  /*6030*/  SHF.L.U32 R0, R60.reuse, 0x10, RZ ;  /* 0x000000103c007819 */ /* 0x040fe200000006ff */
[----:B------:R-:W-:Y:S01]  /*6040*/  FFMA R11, R49, R2, R11 ;  /* 0x00000002310b7223 */ /* 0x000fe2000000000b */
[----:B------:R-:W-:Y:S01]  /*6050*/  LOP3.LUT R2, R60, 0xffff0000, RZ, 0xc0, !PT ;  /* 0xffff00003c027812 */ /* 0x000fe200078ec0ff */
[----:B------:R-:W-:Y:S01]  /*6060*/  FMUL R15, R47, R15 ;  /* 0x0000000f2f0f7220 */ /* 0x000fe20000400000 */
[----:B------:R-:W-:Y:S01]  /*6070*/  SHF.L.U32 R3, R61, 0x10, RZ ;  /* 0x000000103d037819 */ /* 0x000fe200000006ff */
[----:B------:R-:W-:Y:S01]  /*6080*/  FFMA R8, R49, R0, R8 ;  /* 0x0000000031087223 */ /* 0x000fe20000000008 */
[----:B------:R-:W-:Y:S01]  /*6090*/  LOP3.LUT R0, R61, 0xffff0000, RZ, 0xc0, !PT ;  /* 0xffff00003d007812 */ /* 0x000fe200078ec0ff */
[C---:B------:R-:W-:Y:S01]  /*60a0*/  FFMA R9, R49.reuse, R2, R9 ;  /* 0x0000000231097223 */ /* 0x040fe20000000009 */
[C---:B------:R-:W-:Y:S01]  /*60b0*/  SHF.L.U32 R2, R62.reuse, 0x10, RZ ;  /* 0x000000103e027819 */ /* 0x040fe200000006ff */
[----:B------:R-:W-:Y:S01]  /*60c0*/  FFMA R10, R49, R3, R10 ;  /* 0x00000003310a7223 */ /* 0x000fe2000000000a */
[----:B------:R-:W-:Y:S01]  /*60d0*/  SHF.L.U32 R3, R63, 0x10, RZ ;  /* 0x000000103f037819 */ /* 0x000fe200000006ff */
[C---:B------:R-:W-:Y:S01]  /*60e0*/  FFMA R15, R49.reuse, R0, R15 ;  /* 0x00000000310f7223 */ /* 0x040fe2000000000f */
[----:B------:R-:W-:Y:S01]  /*60f0*/  LOP3.LUT R0, R62, 0xffff0000, RZ, 0xc0, !PT ;  /* 0xffff00003e007812 */ /* 0x000fe200078ec0ff */
[----:B------:R-:W-:Y:S01]  /*6100*/  FFMA R12, R49, R2, R12 ;  /* 0x00000002310c7223 */ /* 0x000fe2000000000c */
[C---:B------:R-:W-:Y:S01]  /*6110*/  SHF.L.U32 R2, R68.reuse, 0x10, RZ ;  /* 0x0000001044027819 */ /* 0x040fe200000006ff */
[----:B------:R-:W-:Y:S01]  /*6120*/  FMUL R19, R47, R19 ;  /* 0x000000132f137220 */ /* 0x000fe20000400000 */
[----:B------:R-:W-:Y:S01]  /*6130*/  F2FP.BF16.F32.PACK_AB R54, R5, R4 ;  /* 0x000000040536723e */ /* 0x000fe200000010ff */
[----:B------:R-:W-:Y:S01]  /*6140*/  FFMA R13, R49, R0, R13 ;  /* 0x00000000310d7223 */ /* 0x000fe2000000000d */
[----:B------:R-:W-:Y:S01]  /*6150*/  LOP3.LUT R0, R63, 0xffff0000, RZ, 0xc0, !PT ;  /* 0xffff00003f007812 */ /* 0x000fe200078ec0ff */
[----:B------:R-:W-:Y:S01]  /*6160*/  FFMA R14, R49, R3, R14 ;  /* 0x00000003310e7223 */ /* 0x000fe2000000000e */
[----:B------:R-:W-:Y:S01]  /*6170*/  LOP3.LUT R3, R68, 0xffff0000, RZ, 0xc0, !PT ;  /* 0xffff000044037812 */ /* 0x000fe200078ec0ff */
[----:B------:R-:W-:Y:S01]  /*6180*/  FMUL R23, R47, R23 ;  /* 0x000000172f177220 */ /* 0x000fe20000400000 */
[----:B------:R-:W-:Y:S01]  /*6190*/  F2FP.BF16.F32.PACK_AB R55, R11, R6 ;  /* 0x000000060b37723e */ /* 0x000fe200000010ff */
[----:B------:R-:W-:Y:S01]  /*61a0*/  FFMA R19, R49, R0, R19 ;  /* 0x0000000031137223 */ /* 0x000fe20000000013 */
[----:B------:R-:W-:Y:S01]  /*61b0*/  SHF.L.U32 R0, R69, 0x10, RZ ;  /* 0x0000001045007819 */ /* 0x000fe200000006ff */
[----:B------:R-:W-:Y:S01]  /*61c0*/  FFMA R16, R49, R2, R16 ;  /* 0x0000000231107223 */ /* 0x000fe20000000010 */
[----:B------:R-:W-:Y:S01]  /*61d0*/  LOP3.LUT R2, R69, 0xffff0000, RZ, 0xc0, !PT ;  /* 0xffff000045027812 */ /* 0x000fe200078ec0ff */
[----:B------:R-:W-:Y:S01]  /*61e0*/  FFMA R17, R49, R3, R17 ;  /* 0x0000000331117223 */ /* 0x000fe20000000011 */
[----:B------:R-:W-:Y:S01]  /*61f0*/  SHF.L.U32 R3, R71, 0x10, RZ ;  /* 0x0000001047037819 */ /* 0x000fe200000006ff */
[----:B------:R-:W-:Y:S01]  /*6200*/  FFMA R18, R49, R0, R18 ;  /* 0x0000000031127223 */ /* 0x000fe20000000012 */
[C---:B------:R-:W-:Y:S01]  /*6210*/  SHF.L.U32 R0, R70.reuse, 0x10, RZ ;  /* 0x0000001046007819 */ /* 0x040fe200000006ff */
[----:B------:R1:W-:Y:S01]  /*6220*/  STS.128 [R100], R52 ;  /* 0x0000003464007388 */ /* 0x0003e20000000c00 */
[----:B------:R-:W-:Y:S01]  /*6230*/  F2FP.BF16.F32.PACK_AB R8, R9, R8 ;  /* 0x000000080908723e */ /* 0x000fe200000010ff */
[C---:B------:R-:W-:Y:S01]  /*6240*/  FFMA R23, R49.reuse, R2, R23 ;  /* 0x0000000231177223 */ /* 0x040fe20000000017 */
[----:B------:R-:W-:Y:S01]  /*6250*/  LOP3.LUT R2, R70, 0xffff0000, RZ, 0xc0, !PT ;  /* 0xffff000046027812 */ /* 0x000fe200078ec0ff */
[----:B------:R-:W-:Y:S01]  /*6260*/  FFMA R20, R49, R0, R20 ;  /* 0x0000000031147223 */ /* 0x000fe20000000014 */
[----:B------:R-:W-:Y:S01]  /*6270*/  LOP3.LUT R0, R71, 0xffff0000, RZ, 0xc0, !PT ;  /* 0xffff000047007812 */ /* 0x000fe200078ec0ff */
[----:B------:R-:W-:Y:S01]  /*6280*/  FMUL R27, R47, R27 ;  /* 0x0000001b2f1b7220 */ /* 0x000fe20000400000 */
[----:B------:R-:W-:Y:S01]  /*6290*/  F2FP.BF16.F32.PACK_AB R9, R15, R10 ;  /* 0x0000000a0f09723e */ /* 0x000fe200000010ff */
[C---:B------:R-:W-:Y:S01]  /*62a0*/  FFMA R21, R49.reuse, R2, R21 ;  /* 0x0000000231157223 */ /* 0x040fe20000000015 */
[C---:B------:R-:W-:Y:S01]  /*62b0*/  FFMA R22, R49.reuse, R3, R22 ;  /* 0x0000000331167223 */ /* 0x040fe20000000016 */
[----:B------:R-:W-:Y:S01]  /*62c0*/  FFMA R27, R49, R0, R27 ;  /* 0x00000000311b7223 */ /* 0x000fe2000000001b */
[C---:B------:R-:W-:Y:S01]  /*62d0*/  SHF.L.U32 R2, R76.reuse, 0x10, RZ ;  /* 0x000000104c027819 */ /* 0x040fe200000006ff */
[C---:B------:R-:W-:Y:S01]  /*62e0*/  FMUL R31, R47.reuse, R31 ;  /* 0x0000001f2f1f7220 */ /* 0x040fe20000400000 */
[----:B------:R-:W-:Y:S01]  /*62f0*/  LOP3.LUT R0, R76, 0xffff0000, RZ, 0xc0, !PT ;  /* 0xffff00004c007812 */ /* 0x000fe200078ec0ff */
[----:B------:R-:W-:Y:S01]  /*6300*/  FMUL R35, R47, R35 ;  /* 0x000000232f237220 */ /* 0x000fe20000400000 */
[----:B------:R-:W-:Y:S01]  /*6310*/  SHF.L.U32 R3, R77, 0x10, RZ ;  /* 0x000000104d037819 */ /* 0x000fe200000006ff */
[----:B------:R-:W-:Y:S01]  /*6320*/  FFMA R24, R49, R2, R24 ;  /* 0x0000000231187223 */ /* 0x000fe20000000018 */
[----:B------:R-:W-:Y:S01]  /*6330*/  F2FP.BF16.F32.PACK_AB R10, R13, R12 ;  /* 0x0000000c0d0a723e */ /* 0x000fe200000010ff */
[----:B------:R-:W-:Y:S01]  /*6340*/  FFMA R25, R49, R0, R25 ;  /* 0x0000000031197223 */ /* 0x000fe20000000019 */
[----:B------:R-:W-:Y:S01]  /*6350*/  F2FP.BF16.F32.PACK_AB R11, R19, R14 ;  /* 0x0000000e130b723e */ /* 0x000fe200000010ff */
[----:B------:R-:W-:Y:S01]  /*6360*/  FFMA R26, R49, R3, R26 ;  /* 0x00000003311a7223 */ /* 0x000fe2000000001a */
[----:B------:R-:W-:Y:S02]  /*6370*/  LOP3.LUT R0, R77, 0xffff0000, RZ, 0xc0, !PT ;  /* 0xffff00004d007812 */ /* 0x000fe400078ec0ff */
[C---:B------:R-:W-:Y:S01]  /*6380*/  SHF.L.U32 R2, R78.reuse, 0x10, RZ ;  /* 0x000000104e027819 */ /* 0x040fe200000006ff */
[----:B------:R1:W-:Y:S01]  /*6390*/  STS.128 [R99+0x10], R8 ;  /* 0x0000100863007388 */ /* 0x0003e20000000c00 */
[----:B------:R-:W-:Y:S01]  /*63a0*/  LOP3.LUT R3, R78, 0xffff0000, RZ, 0xc0, !PT ;  /* 0xffff00004e037812 */ /* 0x000fe200078ec0ff */
[----:B------:R-:W-:Y:S01]  /*63b0*/  FFMA R31, R49, R0, R31 ;  /* 0x00000000311f7223 */ /* 0x000fe2000000001f */
[----:B------:R-:W-:Y:S01]  /*63c0*/  SHF.L.U32 R4, R79, 0x10, RZ ;  /* 0x000000104f047819 */ /* 0x000fe200000006ff */
[----:B------:R-:W-:Y:S01]  /*63d0*/  FFMA R28, R49, R2, R28 ;  /* 0x00000002311c7223 */ /* 0x000fe2000000001c */
[----:B------:R-:W-:Y:S01]  /*63e0*/  F2FP.BF16.F32.PACK_AB R16, R17, R16 ;  /* 0x000000101110723e */ /* 0x000fe200000010ff */
[----:B------:R-:W-:Y:S01]  /*63f0*/  FFMA R29, R49, R3, R29 ;  /* 0x00000003311d7223 */ /* 0x000fe2000000001d */
[----:B------:R-:W-:Y:S01]  /*6400*/  LOP3.LUT R5, R79, 0xffff0000, RZ, 0xc0, !PT ;  /* 0xffff00004f057812 */ /* 0x000fe200078ec0ff */
[----:B------:R-:W-:Y:S01]  /*6410*/  FFMA R30, R49, R4, R30 ;  /* 0x00000004311e7223 */ /* 0x000fe2000000001e */
[----:B------:R-:W-:Y:S02]  /*6420*/  F2FP.BF16.F32.PACK_AB R17, R23, R18 ;  /* 0x000000121711723e */ /* 0x000fe400000010ff */
[----:B------:R-:W-:Y:S01]  /*6430*/  F2FP.BF16.F32.PACK_AB R18, R21, R20 ;  /* 0x000000141512723e */ /* 0x000fe200000010ff */
[----:B------:R-:W-:Y:S01]  /*6440*/  FFMA R35, R49, R5, R35 ;  /* 0x0000000531237223 */ /* 0x000fe20000000023 */
[----:B------:R-:W-:Y:S02]  /*6450*/  F2FP.BF16.F32.PACK_AB R19, R27, R22 ;  /* 0x000000161b13723e */ /* 0x000fe400000010ff */
[----:B------:R-:W-:Y:S02]  /*6460*/  F2FP.BF16.F32.PACK_AB R24, R25, R24 ;  /* 0x000000181918723e */ /* 0x000fe400000010ff */
[----:B------:R-:W-:Y:S01]  /*6470*/  F2FP.BF16.F32.PACK_AB R25, R31, R26 ;  /* 0x0000001a1f19723e */ /* 0x000fe200000010ff */
[----:B------:R1:W-:Y:S01]  /*6480*/  STS.128 [R98+0x20], R16 ;  /* 0x0000201062007388 */ /* 0x0003e20000000c00 */
[----:B------:R-:W-:Y:S02]  /*6490*/  F2FP.BF16.F32.PACK_AB R26, R29, R28 ;  /* 0x0000001c1d1a723e */ /* 0x000fe400000010ff */
[----:B------:R-:W-:Y:S05]  /*64a0*/  F2FP.BF16.F32.PACK_AB R27, R35, R30 ;  /* 0x0000001e231b723e */ /* 0x000fea00000010ff */
[----:B------:R1:W-:Y:S01]  /*64b0*/  STS.128 [R106+0x30], R24 ;  /* 0x000030186a007388 */ /* 0x0003e20000000c00 */
[----:B------:R-:W-:Y:S01]  /*64c0*/  @!PT LDS RZ, [RZ] ;  /* 0x00000000fffff984 */ /* 0x000fe20000000800 */
[----:B------:R-:W-:Y:S01]  /*64d0*/  @!PT LDS RZ, [RZ] ;  /* 0x00000000fffff984 */ /* 0x000fe20000000800 */
[----:B------:R-:W-:Y:S01]  /*64e0*/  @!PT LDS RZ, [RZ] ;  /* 0x00000000fffff984 */ /* 0x000fe20000000800 */
[----:B------:R-:W-:Y:S01]  /*64f0*/  @!PT LDS RZ, [RZ] ;  /* 0x00000000fffff984 */ /* 0x000fe20000000800 */
[----:B------:R2:W-:Y:S07]  /*6500*/  MEMBAR.ALL.CTA ;  /* 0x0000000000007992 */ /* 0x0005ee0000008000 */
[----:B--2---:R-:W2:Y:S02]  /*6510*/  FENCE.VIEW.ASYNC.S ;  /* 0x00000000000073c6 */ /* 0x004ea40000000000 */
[----:B--2---:R-:W-:Y:S06]  /*6520*/  BAR.SYNC.DEFER_BLOCKING 0x1, 0x80 ;  /* 0x0042000000007b1d */ /* 0x004fec0000010000 */
[----:B------:R-:W-:Y:S05]  /*6530*/  @P0 BRA `(.L_x_101) ;  /* 0x0000000000280947 */ /* 0x000fea0003800000 */
[----:B------:R-:W-:Y:S02]  /*6540*/  UIADD3 UR4, UPT, UPT, UR48, 0x200, URZ ;  /* 0x0000020030047890 */ /* 0x000fe4000fffe0ff */
[----:B------:R-:W-:Y:S01]  /*6550*/  UIADD3 UR6, UP0, UPT, UR52, 0x680, URZ ;  /* 0x0000068034067890 */ /* 0x000fe2000ff1e0ff */
[----:B------:R-:W-:Y:S03]  /*6560*/  UMOV UR43, UR36 ;  /* 0x00000024002b7c82 */ /* 0x000fe60008000000 */
[----:B------:R-:W-:Y:S01]  /*6570*/  MOV R93, UR4 ;  /* 0x00000004005d7c02 */ /* 0x000fe20008000f00 */
[----:B------:R-:W-:Y:S03]  /*6580*/  UIADD3.X UR7, UPT, UPT, URZ, UR53, URZ, UP0, !UPT ;  /* 0x00000035ff077290 */ /* 0x000fe600087fe4ff */
[----:B------:R-:W-:Y:S11]  /*6590*/  R2UR UR40, R93 ;  /* 0x000000005d2872ca */ /* 0x000ff600000e0000 */
[----:B------:R-:W-:Y:S02]  /*65a0*/  @!UPT UIADD3 URZ, UPT, UPT, URZ, URZ, URZ ;  /* 0x000000fffffff290 */ /* 0x000fe4000fffe0ff */
[----:B------:R2:W-:Y:S01]  /*65b0*/  UTMASTG.3D [UR40], [UR6] ;  /* 0x00000028060073b5 */ /* 0x0005e20008010000 */
[----:B------:R0:W-:Y:S01]  /*65c0*/  UTMACMDFLUSH ;  /* 0x00000000000079b7 */ /* 0x0001e20000000000 */
[----:B--2---:R-:W-:Y:S04]  /*65d0*/  DEPBAR.LE SB0, 0x1 ;  /* 0x000080400000791a */ /* 0x004fe80000000000 */
.L_x_101:
[----:B------:R-:W-:Y:S05]  /*65e0*/  BSYNC.RECONVERGENT B0 ;  /* 0x0000000000007941 */ /* 0x000fea0003800200 */
.L_x_100:
[----:B------:R-:W-:Y:S01]  /*65f0*/  BAR.SYNC.DEFER_BLOCKING 0x1, 0x80 ;  /* 0x0042000000007b1d */ /* 0x000fe20000010000 */
[----:B------:R-:W-:Y:S01]  /*6600*/  ISETP.NE.AND P1, PT, R107, RZ, PT ;  /* 0x000000ff6b00720c */ /* 0x000fe20003f25270 */
[----:B------:R-:W-:Y:S01]  /*6610*/  UISETP.NE.AND UP0, UPT, UR49, URZ, UPT ;  /* 0x000000ff3100728c */ /* 0x000fe2000bf05270 */
[----:B------:R-:W-:Y:S11]  /*6620*/  LEA R2, R65, UR48, 0x3 ;  /* 0x0000003041027c11 */ /* 0x000ff6000f8e18ff */
[----:B------:R-:W-:Y:S01]  /*6630*/  @P1 SHF.L.U32 R3, R97, 0x1f, RZ ;  /* 0x0000001f61031819 */ /* 0x000fe200000006ff */
[----:B------:R-:W-:Y:S06]  /*6640*/  BRA.U !UP0, `(.L_x_102) ;  /* 0x0000000108247547 */ /* 0x000fec000b800000 */
[----:B------:R-:W-:Y:S01]  /*6650*/  IMAD.U32 R4, RZ, RZ, UR51 ;  /* 0x00000033ff047e24 */ /* 0x000fe2000f8e00ff */
[----:B------:R-:W-:Y:S01]  /*6660*/  MOV R0, UR37 ;  /* 0x0000002500007c02 */ /* 0x000fe20008000f00 */
[----:B------:R-:W-:Y:S03]  /*6670*/  UIADD3 UR51, UPT, UPT, UR51, 0x1, URZ ;  /* 0x0000000133337890 */ /* 0x000fe6000fffe0ff */
[----:B------:R-:W-:Y:S01]  /*6680*/  @P1 LEA R4, R4, UR48, 0x3 ;  /* 0x0000003004041c11 */ /* 0x000fe2000f8e18ff */
[----:B------:R-:W-:Y:S04]  /*6690*/  UISETP.NE.AND UP0, UPT, UR51, 0x4, UPT ;  /* 0x000000043300788c */ /* 0x000fe8000bf05270 */
[----:B------:R-:W-:Y:S01]  /*66a0*/  @P1 VIADD R4, R4, 0x80 ;  /* 0x0000008004041836 */ /* 0x000fe20000000000 */
[----:B------:R-:W-:Y:S04]  /*66b0*/  USEL UR51, UR51, URZ, UP0 ;  /* 0x000000ff33337287 */ /* 0x000fe80008000000 */
[----:B------:R-:W-:Y:S04]  /*66c0*/  @P1 PRMT R0, R0, 0x654, R4 ;  /* 0x0000065400001816 */ /* 0x000fe80000000004 */
[----:B------:R2:W-:Y:S04]  /*66d0*/  @P1 SYNCS.ARRIVE.TRANS64.RED.A1T0 RZ, [R0+URZ], RZ ;  /* 0x000000ff00ff19a7 */ /* 0x0005e800081004ff */
.L_x_102:
[----:B------:R-:W4:Y:S01]  /*66e0*/  @P1 SYNCS.PHASECHK.TRANS64.TRYWAIT P0, [R2+URZ+0x60], R3 ;  /* 0x00006003020015a7 */ /* 0x000f2200080011ff */
[----:B------:R-:W-:Y:S01]  /*66f0*/  BSSY B1, `(.L_x_103) ;  /* 0x0000016000017945 */ /* 0x000fe20003800000 */
[----:B----4-:R-:W-:Y:S03]  /*6700*/  @P1 SEL R66, RZ, 0x1, !P0 ;  /* 0x00000001ff421807 */ /* 0x010fe60004000000 */
[----:B------:R-:W-:Y:S05]  /*6710*/  @!P1 BRA `(.L_x_104) ;  /* 0x00000000004c9947 */ /* 0x000fea0003800000 */
[----:B------:R-:W-:Y:S01]  /*6720*/  ISETP.NE.AND P0, PT, R66, RZ, PT ;  /* 0x000000ff4200720c */ /* 0x000fe20003f05270 */
[----:B------:R-:W-:Y:S01]  /*6730*/  BSSY B0, `(.L_x_105) ;  /* 0x000000b000007945 */ /* 0x000fe20003800000 */
[----:B------:R-:W-:Y:S11]  /*6740*/  ISETP.NE.AND P1, PT, R67, RZ, PT ;  /* 0x000000ff4300720c */ /* 0x000ff60003f25270 */
[----:B------:R-:W-:Y:S02]  /*6750*/  @!UPT UIADD3 URZ, UPT, UPT, URZ, URZ, URZ ;  /* 0x000000fffffff290 */ /* 0x000fe4000fffe0ff */
[C---:B------:R-:W-:Y:S01]  /*6760*/  @P1 IMAD R6, R65.reuse, 0x2000, R100 ;  /* 0x0000200041061824 */ /* 0x040fe200078e0264 */
[C---:B------:R-:W-:Y:S01]  /*6770*/  @P1 LEA R4, R65.reuse, R98, 0xd ;  /* 0x0000006241041211 */ /* 0x040fe200078e68ff */
[C---:B------:R-:W-:Y:S02]  /*6780*/  @P1 IMAD R5, R65.reuse, 0x2000, R99 ;  /* 0x0000200041051824 */ /* 0x040fe400078e0263 */
[----:B------:R-:W-:Y:S01]  /*6790*/  @P1 IMAD R3, R65, 0x2000, R106 ;  /* 0x0000200041031824 */ /* 0x000fe200078e026a */
[----:B------:R-:W-:Y:S06]  /*67a0*/  @P0 BRA `(.L_x_106) ;  /* 0x00000000000c0947 */ /* 0x000fec0003800000 */
[----:B--2---:R-:W-:Y:S04]  /*67b0*/  SHF.L.U32 R0, R97, 0x1f, RZ ;  /* 0x0000001f61007819 */ /* 0x004fe800000006ff */
[----:B------:R-:W2:Y:S02]  /*67c0*/  SYNCS.PHASECHK.TRANS64.TRYWAIT P0, [R2+URZ+0x60], R0 ;  /* 0x00006000020075a7 */ /* 0x000ea400080011ff */
[----:B--2---:R-:W-:Y:S05]  /*67d0*/  @!P0 BRA `(.L_x_107) ;  /* 0x0000003000948947 */ /* 0x004fea0003800000 */
.L_x_106:
[----:B------:R-:W-:Y:S05]  /*67e0*/  BSYNC B0 ;  /* 0x0000000000007941 */ /* 0x000fea0003800000 */
.L_x_105:
[----:B------:R-:W-:Y:S02]  /*67f0*/  ISETP.NE.AND P0, PT, R67, RZ, PT ;  /* 0x000000ff4300720c */ /* 0x000fe40003f05270 */
[----:B------:R-:W-:Y:S11]  /*6800*/  IADD3 R65, PT, PT, R65, 0x1, RZ ;  /* 0x0000000141417810 */ /* 0x000ff60007ffe0ff */
[----:B------:R4:W1:Y:S04]  /*6810*/  @P0 LDS.128 R56, [R6] ;  /* 0x0000000006380984 */ /* 0x0008680000000c00 */
[----:B------:R4:W1:Y:S04]  /*6820*/  @P0 LDS.128 R60, [R5+0x10] ;  /* 0x00001000053c0984 */ /* 0x0008680000000c00 */
[----:B------:R4:W1:Y:S04]  /*6830*/  @P0 LDS.128 R68, [R4+0x20] ;  /* 0x0000200004440984 */ /* 0x0008680000000c00 */
[----:B------:R4:W1:Y:S02]  /*6840*/  @P0 LDS.128 R76, [R3+0x30] ;  /* 0x00003000034c0984 */ /* 0x0008640000000c00 */
.L_x_104:
[----:B------:R-:W-:Y:S05]  /*6850*/  BSYNC B1 ;  /* 0x0000000000017941 */ /* 0x000fea0003800000 */
.L_x_103:
[----:B--2---:R-:W-:Y:S05]  /*6860*/  VIADD R0, R48, 0x20 ;  /* 0x0000002030007836 */ /* 0x004fea0000000000 */
[----:B------:R-:W-:Y:S04]  /*6870*/  SHF.R.U32.HI R0, RZ, 0x15, R0 ;  /* 0x00000015ff007819 */ /* 0x000fe80000011600 */
[----:B------:R-:W-:Y:S11]  /*6880*/  LOP3.LUT P0, RZ, R0, 0x3, R92, 0x48, !PT ;  /* 0x0000000300ff7812 */ /* 0x000ff6000780485c */
[----:B------:R-:W-:Y:S02]  /*6890*/  @!UPT UIADD3 URZ, UPT, UPT, URZ, URZ, URZ ;  /* 0x000000fffffff290 */ /* 0x000fe4000fffe0ff */
[----:B------:R-:W-:Y:S05]  /*68a0*/  @!P0 BRA `(.L_x_108) ;  /* 0x0000000000408947 */ /* 0x000fea0003800000 */
[----:B------:R-:W2:Y:S01]  /*68b0*/  LDCU.64 UR8, c[0x4][0x70] ;  /* 0x01000e00ff0877ac */ /* 0x000ea20008000a00 */
[----:B----4-:R-:W-:Y:S01]  /*68c0*/  MOV R3, 0x0 ;  /* 0x0000000000037802 */ /* 0x010fe20000000f00 */
[----:B------:R-:W-:Y:S02]  /*68d0*/  HFMA2 R12, -RZ, RZ, 0, 5.9604644775390625e-08 ;  /* 0x00000001ff0c7431 */ /* 0x000fe400000001ff */
[----:B-1----:R-:W-:Y:S02]  /*68e0*/  IMAD.MOV.U32 R8, RZ, RZ, 0x192 ;  /* 0x00000192ff087424 */ /* 0x002fe400078e00ff */
[----:B------:R-:W-:Y:S01]  /*68f0*/  IMAD.MOV.U32 R13, RZ, RZ, RZ ;  /* 0x000000ffff0d7224 */ /* 0x000fe200078e00ff */
[----:B------:R-:W1:Y:S01]  /*6900*/  LDCU.64 UR6, c[0x4][0x78] ;  /* 0x01000f00ff0677ac */ /* 0x000e620008000a00 */
[----:B------:R-:W4:Y:S01]  /*6910*/  LDC.64 R2, c[0x4][R3] ;  /* 0x0100000003027b82 */ /* 0x000f220000000a00 */
[----:B------:R-:W5:Y:S01]  /*6920*/  LDCU.64 UR4, c[0x4][0x10] ;  /* 0x01000200ff0477ac */ /* 0x000f620008000a00 */
[----:B--2---:R-:W-:Y:S01]  /*6930*/  MOV R5, UR9 ;  /* 0x0000000900057c02 */ /* 0x004fe20008000f00 */
[----:B------:R-:W-:Y:S01]  /*6940*/  IMAD.U32 R4, RZ, RZ, UR8 ;  /* 0x00000008ff047e24 */ /* 0x000fe2000f8e00ff */
[----:B-1----:R-:W-:Y:S01]  /*6950*/  MOV R7, UR7 ;  /* 0x0000000700077c02 */ /* 0x002fe20008000f00 */
[----:B------:R-:W-:Y:S01]  /*6960*/  IMAD.U32 R6, RZ, RZ, UR6 ;  /* 0x00000006ff067e24 */ /* 0x000fe2000f8e00ff */
[----:B-----5:R-:W-:Y:S01]  /*6970*/  MOV R11, UR5 ;  /* 0x00000005000b7c02 */ /* 0x020fe20008000f00 */
[----:B------:R-:W-:Y:S02]  /*6980*/  IMAD.U32 R10, RZ, RZ, UR4 ;  /* 0x00000004ff0a7e24 */ /* 0x000fe4000f8e00ff */
[----:B------:R-:W-:Y:S07]  /*6990*/  LEPC R20, `(.L_x_108) ;  /* 0x000000001014794e */ /* 0x000fee0000000000 */
[----:B---34-:R-:W-:Y:S05]  /*69a0*/  CALL.ABS.NOINC R2 ;  /* 0x0000000002007343 */ /* 0x018fea0003c00000 */
.L_x_108:
[----:B------:R-:W-:Y:S01]  /*69b0*/  ISETP.NE.AND P6, PT, R107, RZ, PT ;  /* 0x000000ff6b00720c */ /* 0x000fe20003fc5270 */
[----:B------:R-:W-:Y:S05]  /*69c0*/  WARPSYNC.ALL ;  /* 0x0000000000007948 */ /* 0x000fea0003800000 */
[----:B------:R-:W-:Y:S01]  /*69d0*/  R2UR UR4, R48 ;  /* 0x00000000300472ca */ /* 0x000fe200000e0000 */
[----:B------:R-:W-:Y:S01]  /*69e0*/  BSSY.RECONVERGENT B0, `(.L_x_109) ;  /* 0x000008f000007945 */ /* 0x000fe20003800200 */
[----:B------:R-:W-:Y:S02]  /*69f0*/  MOV R50, UR51 ;  /* 0x0000003300327c02 */ /* 0x000fe40008000f00 */
[----:B-1--4-:R-:W-:Y:S02]  /*6a00*/  SHF.L.U32 R3, R56, 0x10, RZ ;  /* 0x0000001038037819 */ /* 0x012fe400000006ff */
[----:B------:R-:W-:Y:S02]  /*6a10*/  MOV R72, UR37 ;  /* 0x0000002500487c02 */ /* 0x000fe40008000f00 */
[----:B------:R-:W-:Y:S02]  /*6a20*/  @P6 LEA R50, R50, UR48, 0x3 ;  /* 0x0000003032326c11 */ /* 0x000fe4000f8e18ff */
[C---:B------:R-:W-:Y:S02]  /*6a30*/  LOP3.LUT R51, R57.reuse, 0xffff0000, RZ, 0xc0, !PT ;  /* 0xffff000039337812 */ /* 0x040fe400078ec0ff */
[----:B------:R-:W-:Y:S01]  /*6a40*/  @P6 IADD3 R50, PT, PT, R50, 0x80, RZ ;  /* 0x0000008032326810 */ /* 0x000fe20007ffe0ff */
[----:B------:R-:W1:Y:S01]  /*6a50*/  LDTM.x32 R4, tmem[UR4+0x20] ;  /* 0x00002004000479ee */ /* 0x000e6200082c0000 */
[----:B------:R-:W-:Y:S02]  /*6a60*/  ISETP.NE.AND P0, PT, R102, RZ, PT ;  /* 0x000000ff6600720c */ /* 0x000fe40003f05270 */
[----:B------:R-:W-:Y:S02]  /*6a70*/  @P6 PRMT R72, R72, 0x654, R50 ;  /* 0x0000065448486816 */ /* 0x000fe40000000032 */
[----:B------:R-:W-:Y:S01]  /*6a80*/  SHF.L.U32 R50, R57, 0x10, RZ ;  /* 0x0000001039327819 */ /* 0x000fe200000006ff */
[C---:B-1----:R-:W-:Y:S01]  /*6a90*/  FMUL R0, R47.reuse, R4 ;  /* 0x000000042f007220 */ /* 0x042fe20000400000 */
[----:B------:R-:W-:Y:S01]  /*6aa0*/  LOP3.LUT R4, R56, 0xffff0000, RZ, 0xc0, !PT ;  /* 0xffff000038047812 */ /* 0x000fe200078ec0ff */
[C---:B------:R-:W-:Y:S01]  /*6ab0*/  FMUL R2, R47.reuse, R5 ;  /* 0x000000052f027220 */ /* 0x040fe20000400000 */
[----:B------:R-:W-:Y:S01]  /*6ac0*/  FMUL R7, R47, R7 ;  /* 0x000000072f077220 */ /* 0x000fe20000400000 */
[----:B------:R-:W-:Y:S01]  /*6ad0*/  FFMA R0, R49, R3, R0 ;  /* 0x0000000331007223 */ /* 0x000fe20000000000 */
[----:B------:R-:W-:Y:S01]  /*6ae0*/  FMUL R3, R47, R6 ;  /* 0x000000062f037220 */ /* 0x000fe20000400000 */
[----:B------:R-:W-:Y:S01]  /*6af0*/  FFMA R2, R49, R4, R2 ;  /* 0x0000000431027223 */ /* 0x000fe20000000002 */
[C---:B------:R-:W-:Y:S01]  /*6b00*/  FMUL R4, R47.reuse, R8 ;  /* 0x000000082f047220 */ /* 0x040fe20000400000 */
[C---:B------:R-:W-:Y:S01]  /*6b10*/  FMUL R8, R47.reuse, R12 ;  /* 0x0000000c2f087220 */ /* 0x040fe20000400000 */
[C---:B------:R-:W-:Y:S01]  /*6b20*/  FMUL R12, R47.reuse, R16 ;  /* 0x000000102f0c7220 */ /* 0x040fe20000400000 */
[C---:B------:R-:W-:Y:S01]  /*6b30*/  FMUL R16, R47.reuse, R20 ;  /* 0x000000142f107220 */ /* 0x040fe20000400000 */
[----:B------:R-:W-:Y:S01]  /*6b40*/  F2FP.BF16.F32.PACK_AB R52, R2, R0 ;  /* 0x000000000234723e */ /* 0x000fe200000010ff */
[C---:B------:R-:W-:Y:S01]  /*6b50*/  FMUL R20, R47.reuse, R24 ;  /* 0x000000182f147220 */ /* 0x040fe20000400000 */
[C---:B------:R-:W-:Y:S01]  /*6b60*/  LOP3.LUT R0, R58.reuse, 0xffff0000, RZ, 0xc0, !PT ;  /* 0xffff00003a007812 */ /* 0x040fe200078ec0ff */
[----:B------:R-:W-:Y:S01]  /*6b70*/  FMUL R24, R47, R28 ;  /* 0x0000001c2f187220 */ /* 0x000fe20000400000 */
[----:B------:R-:W-:Y:S01]  /*6b80*/  SHF.L.U32 R2, R59, 0x10, RZ ;  /* 0x000000103b027819 */ /* 0x000fe200000006ff */
[C---:B------:R-:W-:Y:S01]  /*6b90*/  FMUL R28, R47.reuse, R32 ;  /* 0x000000202f1c7220 */ /* 0x040fe20000400000 */
[----:B------:R-:W-:Y:S01]  /*6ba0*/  SHF.L.U32 R32, R58, 0x10, RZ ;  /* 0x000000103a207819 */ /* 0x000fe200000006ff */
[----:B------:R-:W-:Y:S01]  /*6bb0*/  FMUL R5, R47, R9 ;  /* 0x000000092f057220 */ /* 0x000fe20000400000 */
[C---:B------:R-:W-:Y:S01]  /*6bc0*/  FFMA R3, R49.reuse, R50, R3 ;  /* 0x0000003231037223 */ /* 0x040fe20000000003 */
[----:B------:R-:W-:Y:S01]  /*6bd0*/  FFMA R7, R49, R51, R7 ;  /* 0x0000003331077223 */ /* 0x000fe20000000007 */
[----:B------:R-:W-:Y:S01]  /*6be0*/  FMUL R6, R47, R10 ;  /* 0x0000000a2f067220 */ /* 0x000fe20000400000 */
[----:B------:R-:W-:Y:S01]  /*6bf0*/  FFMA R4, R49, R32, R4 ;  /* 0x0000002031047223 */ /* 0x000fe20000000004 */
[----:B------:R-:W-:Y:S01]  /*6c00*/  LOP3.LUT R32, R59, 0xffff0000, RZ, 0xc0, !PT ;  /* 0xffff00003b207812 */ /* 0x000fe200078ec0ff */
[----:B------:R-:W-:Y:S01]  /*6c10*/  FFMA R5, R49, R0, R5 ;  /* 0x0000000031057223 */ /* 0x000fe20000000005 */
[C---:B------:R-:W-:Y:S01]  /*6c20*/  SHF.L.U32 R0, R60.reuse, 0x10, RZ ;  /* 0x000000103c007819 */ /* 0x040fe200000006ff */
[----:B------:R-:W-:Y:S01]  /*6c30*/  FMUL R11, R47, R11 ;  /* 0x0000000b2f0b7220 */ /* 0x000fe20000400000 */
[----:B------:R-:W-:Y:S01]  /*6c40*/  F2FP.BF16.F32.PACK_AB R53, R7, R3 ;  /* 0x000000030735723e */ /* 0x000fe200000010ff */
[C---:B------:R-:W-:Y:S01]  /*6c50*/  FFMA R6, R49.reuse, R2, R6 ;  /* 0x0000000231067223 */ /* 0x040fe20000000006 */
[----:B------:R-:W-:Y:S01]  /*6c60*/  LOP3.LUT R2, R60, 0xffff0000, RZ, 0xc0, !PT ;  /* 0xffff00003c027812 */ /* 0x000fe200078ec0ff */
[----:B------:R-:W-:Y:S01]  /*6c70*/  FFMA R11, R49, R32, R11 ;  /* 0x00000020310b7223 */ /* 0x000fe2000000000b */
[----:B------:R-:W-:Y:S01]  /*6c80*/  SHF.L.U32 R3, R61, 0x10, RZ ;  /* 0x000000103d037819 */ /* 0x000fe200000006ff */
[----:B------:R-:W-:Y:S01]  /*6c90*/  FFMA R8, R49, R0, R8 ;  /* 0x0000000031087223 */ /* 0x000fe20000000008 */
[----:B------:R-:W-:Y:S01]  /*6ca0*/  LOP3.LUT R0, R61, 0xffff0000, RZ, 0xc0, !PT ;  /* 0xffff00003d007812 */ /* 0x000fe200078ec0ff */
[----:B------:R-:W-:Y:S01]  /*6cb0*/  FMUL R9, R47, R13 ;  /* 0x0000000d2f097220 */ /* 0x000fe20000400000 */
[----:B------:R-:W-:Y:S01]  /*6cc0*/  F2FP.BF16.F32.PACK_AB R54, R5, R4 ;  /* 0x000000040536723e */ /* 0x000fe200000010ff */
[----:B------:R-:W-:Y:S01]  /*6cd0*/  FMUL R10, R47, R14 ;  /* 0x0000000e2f0a7220 */ /* 0x000fe20000400000 */
[----:B------:R-:W-:Y:S01]  /*6ce0*/  F2FP.BF16.F32.PACK_AB R55, R11, R6 ;  /* 0x000000060b37723e */ /* 0x000fe200000010ff */
[----:B------:R-:W-:Y:S01]  /*6cf0*/  FMUL R15, R47, R15 ;  /* 0x0000000f2f0f7220 */ /* 0x000fe20000400000 */
[----:B------:R-:W-:Y:S01]  /*6d00*/  SHF.L.U32 R4, R77, 0x10, RZ ;  /* 0x000000104d047819 */ /* 0x000fe200000006ff */
[C---:B------:R-:W-:Y:S01]  /*6d10*/  FFMA R9, R49.reuse, R2, R9 ;  /* 0x0000000231097223 */ /* 0x040fe20000000009 */
[C---:B------:R-:W-:Y:S01]  /*6d20*/  SHF.L.U32 R2, R62.reuse, 0x10, RZ ;  /* 0x000000103e027819 */ /* 0x040fe200000006ff */
[C---:B------:R-:W-:Y:S01]  /*6d30*/  FFMA R10, R49.reuse, R3, R10 ;  /* 0x00000003310a7223 */ /* 0x040fe2000000000a */
[----:B------:R-:W-:Y:S01]  /*6d40*/  LOP3.LUT R3, R62, 0xffff0000, RZ, 0xc0, !PT ;  /* 0xffff00003e037812 */ /* 0x000fe200078ec0ff */
[----:B------:R-:W-:Y:S01]  /*6d50*/  FFMA R15, R49, R0, R15 ;  /* 0x00000000310f7223 */ /* 0x000fe2000000000f */
[----:B------:R-:W-:Y:S01]  /*6d60*/  SHF.L.U32 R0, R63, 0x10, RZ ;  /* 0x000000103f007819 */ /* 0x000fe200000006ff */
[----:B------:R-:W-:Y:S01]  /*6d70*/  FMUL R13, R47, R17 ;  /* 0x000000112f0d7220 */ /* 0x000fe20000400000 */
[----:B------:R-:W-:Y:S01]  /*6d80*/  F2FP.BF16.F32.PACK_AB R8, R9, R8 ;  /* 0x000000080908723e */ /* 0x000fe200000010ff */
[----:B------:R-:W-:Y:S01]  /*6d90*/  FMUL R14, R47, R18 ;  /* 0x000000122f0e7220 */ /* 0x000fe20000400000 */
[----:B------:R-:W-:Y:S01]  /*6da0*/  F2FP.BF16.F32.PACK_AB R9, R15, R10 ;  /* 0x0000000a0f09723e */ /* 0x000fe200000010ff */
[----:B------:R-:W-:Y:S01]  /*6db0*/  FFMA R12, R49, R2, R12 ;  /* 0x00000002310c7223 */ /* 0x000fe2000000000c */
[----:B------:R-:W-:Y:S01]  /*6dc0*/  LOP3.LUT R2, R63, 0xffff0000, RZ, 0xc0, !PT ;  /* 0xffff00003f027812 */ /* 0x000fe200078ec0ff */
[----:B------:R-:W-:Y:S01]  /*6dd0*/  FFMA R13, R49, R3, R13 ;  /* 0x00000003310d7223 */ /* 0x000fe2000000000d */
[----:B------:R-:W-:Y:S01]  /*6de0*/  SHF.L.U32 R3, R69, 0x10, RZ ;  /* 0x0000001045037819 */ /* 0x000fe200000006ff */
[----:B------:R-:W-:Y:S01]  /*6df0*/  FFMA R14, R49, R0, R14 ;  /* 0x00000000310e7223 */ /* 0x000fe2000000000e */
[C---:B------:R-:W-:Y:S01]  /*6e00*/  SHF.L.U32 R0, R68.reuse, 0x10, RZ ;  /* 0x0000001044007819 */ /* 0x040fe200000006ff */
[----:B------:R-:W-:Y:S01]  /*6e10*/  FMUL R19, R47, R19 ;  /* 0x000000132f137220 */ /* 0x000fe20000400000 */
[----:B------:R-:W-:Y:S01]  /*6e20*/  F2FP.BF16.F32.PACK_AB R10, R13, R12 ;  /* 0x0000000c0d0a723e */ /* 0x000fe200000010ff */
[----:B------:R-:W-:Y:S01]  /*6e30*/  FMUL R17, R47, R21 ;  /* 0x000000152f117220 */ /* 0x000fe20000400000 */
[----:B------:R-:W-:Y:S01]  /*6e40*/  LOP3.LUT R5, R79, 0xffff0000, RZ, 0xc0, !PT ;  /* 0xffff00004f057812 */ /* 0x000fe200078ec0ff */
[C---:B------:R-:W-:Y:S01]  /*6e50*/  FFMA R19, R49.reuse, R2, R19 ;  /* 0x0000000231137223 */ /* 0x040fe20000000013 */
[----:B------:R-:W-:Y:S01]  /*6e60*/  LOP3.LUT R2, R68, 0xffff0000, RZ, 0xc0, !PT ;  /* 0xffff000044027812 */ /* 0x000fe200078ec0ff */
[----:B------:R1:W-:Y:S01]  /*6e70*/  STS.128 [R100+0x2000], R52 ;  /* 0x0020003464007388 */ /* 0x0003e20000000c00 */
[----:B------:R-:W-:Y:S01]  /*6e80*/  FFMA R16, R49, R0, R16 ;  /* 0x0000000031107223 */ /* 0x000fe20000000010 */
[----:B------:R-:W-:Y:S01]  /*6e90*/  LOP3.LUT R0, R69, 0xffff0000, RZ, 0xc0, !PT ;  /* 0xffff000045007812 */ /* 0x000fe200078ec0ff */
[----:B------:R-:W-:Y:S01]  /*6ea0*/  FMUL R18, R47, R22 ;  /* 0x000000162f127220 */ /* 0x000fe20000400000 */
[----:B------:R-:W-:Y:S01]  /*6eb0*/  F2FP.BF16.F32.PACK_AB R11, R19, R14 ;  /* 0x0000000e130b723e */ /* 0x000fe200000010ff */
[----:B------:R-:W-:Y:S01]  /*6ec0*/  FMUL R23, R47, R23 ;  /* 0x000000172f177220 */ /* 0x000fe20000400000 */
[C---:B------:R-:W-:Y:S01]  /*6ed0*/  FFMA R17, R49.reuse, R2, R17 ;  /* 0x0000000231117223 */ /* 0x040fe20000000011 */
[C---:B------:R-:W-:Y:S01]  /*6ee0*/  SHF.L.U32 R2, R70.reuse, 0x10, RZ ;  /* 0x0000001046027819 */ /* 0x040fe200000006ff */
[----:B------:R-:W-:Y:S01]  /*6ef0*/  FFMA R18, R49, R3, R18 ;  /* 0x0000000331127223 */ /* 0x000fe20000000012 */
[----:B------:R-:W-:Y:S01]  /*6f00*/  SHF.L.U32 R3, R71, 0x10, RZ ;  /* 0x0000001047037819 */ /* 0x000fe200000006ff */
[----:B------:R1:W-:Y:S01]  /*6f10*/  STS.128 [R99+0x2010], R8 ;  /* 0x0020100863007388 */ /* 0x0003e20000000c00 */
[----:B------:R-:W-:Y:S01]  /*6f20*/  F2FP.BF16.F32.PACK_AB R16, R17, R16 ;  /* 0x000000101110723e */ /* 0x000fe200000010ff */
[----:B------:R-:W-:Y:S01]  /*6f30*/  FFMA R23, R49, R0, R23 ;  /* 0x0000000031177223 */ /* 0x000fe20000000017 */
[----:B------:R-:W-:Y:S01]  /*6f40*/  LOP3.LUT R0, R70, 0xffff0000, RZ, 0xc0, !PT ;  /* 0xffff000046007812 */ /* 0x000fe200078ec0ff */
[C---:B------:R-:W-:Y:S01]  /*6f50*/  FMUL R21, R47.reuse, R25 ;  /* 0x000000192f157220 */ /* 0x040fe20000400000 */
[----:B------:R-:W-:Y:S01]  /*6f60*/  FMUL R22, R47, R26 ;  /* 0x0000001a2f167220 */ /* 0x000fe20000400000 */
[C---:B------:R-:W-:Y:S01]  /*6f70*/  FFMA R20, R49.reuse, R2, R20 ;  /* 0x0000000231147223 */ /* 0x040fe20000000014 */
[C---:B------:R-:W-:Y:S01]  /*6f80*/  SHF.L.U32 R2, R76.reuse, 0x10, RZ ;  /* 0x000000104c027819 */ /* 0x040fe200000006ff */
[----:B------:R-:W-:Y:S01]  /*6f90*/  FFMA R21, R49, R0, R21 ;  /* 0x0000000031157223 */ /* 0x000fe20000000015 */
[----:B------:R-:W-:Y:S01]  /*6fa0*/  LOP3.LUT R0, R71, 0xffff0000, RZ, 0xc0, !PT ;  /* 0xffff000047007812 */ /* 0x000fe200078ec0ff */
[----:B------:R-:W-:Y:S01]  /*6fb0*/  FFMA R22, R49, R3, R22 ;  /* 0x0000000331167223 */ /* 0x000fe20000000016 */
[C---:B------:R-:W-:Y:S01]  /*6fc0*/  FMUL R27, R47.reuse, R27 ;  /* 0x0000001b2f1b7220 */ /* 0x040fe20000400000 */
[----:B------:R-:W-:Y:S01]  /*6fd0*/  LOP3.LUT R3, R76, 0xffff0000, RZ, 0xc0, !PT ;  /* 0xffff00004c037812 */ /* 0x000fe200078ec0ff */
[C---:B------:R-:W-:Y:S01]  /*6fe0*/  FMUL R25, R47.reuse, R29 ;  /* 0x0000001d2f197220 */ /* 0x040fe20000400000 */
[----:B------:R-:W-:Y:S01]  /*6ff0*/  FMUL R26, R47, R30 ;  /* 0x0000001e2f1a7220 */ /* 0x000fe20000400000 */
[C---:B------:R-:W-:Y:S01]  /*7000*/  FFMA R27, R49.reuse, R0, R27 ;  /* 0x00000000311b7223 */ /* 0x040fe2000000001b */
[----:B------:R-:W-:Y:S01]  /*7010*/  FFMA R24, R49, R2, R24 ;  /* 0x0000000231187223 */ /* 0x000fe20000000018 */
[----:B------:R-:W-:Y:S01]  /*7020*/  LOP3.LUT R0, R77, 0xffff0000, RZ, 0xc0, !PT ;  /* 0xffff00004d007812 */ /* 0x000fe200078ec0ff */
[----:B------:R-:W-:Y:S01]  /*7030*/  FFMA R25, R49, R3, R25 ;  /* 0x0000000331197223 */ /* 0x000fe20000000019 */
[----:B------:R-:W-:Y:S01]  /*7040*/  FMUL R31, R47, R31 ;  /* 0x0000001f2f1f7220 */ /* 0x000fe20000400000 */
[C---:B------:R-:W-:Y:S01]  /*7050*/  SHF.L.U32 R2, R78.reuse, 0x10, RZ ;  /* 0x000000104e027819 */ /* 0x040fe200000006ff */
[----:B------:R-:W-:Y:S01]  /*7060*/  FFMA R26, R49, R4, R26 ;  /* 0x00000004311a7223 */ /* 0x000fe2000000001a */
[----:B------:R-:W-:Y:S01]  /*7070*/  LOP3.LUT R3, R78, 0xffff0000, RZ, 0xc0, !PT ;  /* 0xffff00004e037812 */ /* 0x000fe200078ec0ff */
[----:B------:R-:W-:Y:S01]  /*7080*/  FMUL R29, R47, R33 ;  /* 0x000000212f1d7220 */ /* 0x000fe20000400000 */
[----:B------:R-:W-:Y:S01]  /*7090*/  SHF.L.U32 R4, R79, 0x10, RZ ;  /* 0x000000104f047819 */ /* 0x000fe200000006ff */
[----:B------:R-:W-:Y:S01]  /*70a0*/  FMUL R30, R47, R34 ;  /* 0x000000222f1e7220 */ /* 0x000fe20000400000 */
[----:B------:R-:W-:Y:S01]  /*70b0*/  F2FP.BF16.F32.PACK_AB R17, R23, R18 ;  /* 0x000000121711723e */ /* 0x000fe200000010ff */
[----:B------:R-:W-:Y:S01]  /*70c0*/  FFMA R31, R49, R0, R31 ;  /* 0x00000000311f7223 */ /* 0x000fe2000000001f */
[----:B------:R-:W-:Y:S01]  /*70d0*/  FMUL R35, R47, R35 ;  /* 0x000000232f237220 */ /* 0x000fe20000400000 */
[----:B------:R-:W-:Y:S01]  /*70e0*/  F2FP.BF16.F32.PACK_AB R18, R21, R20 ;  /* 0x000000141512723e */ /* 0x000fe200000010ff */
[----:B------:R-:W-:Y:S01]  /*70f0*/  FFMA R28, R49, R2, R28 ;  /* 0x00000002311c7223 */ /* 0x000fe2000000001c */
[----:B------:R-:W-:Y:S01]  /*7100*/  F2FP.BF16.F32.PACK_AB R19, R27, R22 ;  /* 0x000000161b13723e */ /* 0x000fe200000010ff */
[C---:B------:R-:W-:Y:S01]  /*7110*/  FFMA R29, R49.reuse, R3, R29 ;  /* 0x00000003311d7223 */ /* 0x040fe2000000001d */
[C---:B------:R-:W-:Y:S01]  /*7120*/  FFMA R30, R49.reuse, R4, R30 ;  /* 0x00000004311e7223 */ /* 0x040fe2000000001e */
[----:B------:R-:W-:Y:S01]  /*7130*/  FFMA R35, R49, R5, R35 ;  /* 0x0000000531237223 */ /* 0x000fe20000000023 */
[----:B------:R-:W-:Y:S01]  /*7140*/  F2FP.BF16.F32.PACK_AB R24, R25, R24 ;  /* 0x000000181918723e */ /* 0x000fe200000010ff */
[----:B------:R1:W-:Y:S01]  /*7150*/  STS.128 [R98+0x2020], R16 ;  /* 0x0020201062007388 */ /* 0x0003e20000000c00 */
[----:B------:R-:W-:Y:S02]  /*7160*/  F2FP.BF16.F32.PACK_AB R25, R31, R26 ;  /* 0x0000001a1f19723e */ /* 0x000fe400000010ff */
[----:B------:R-:W-:Y:S02]  /*7170*/  F2FP.BF16.F32.PACK_AB R26, R29, R28 ;  /* 0x0000001c1d1a723e */ /* 0x000fe400000010ff */
[----:B------:R-:W-:Y:S02]  /*7180*/  F2FP.BF16.F32.PACK_AB R27, R35, R30 ;  /* 0x0000001e231b723e */ /* 0x000fe400000010ff */
[----:B------:R-:W-:Y:S02]  /*7190*/  LEA R0, R65, UR48, 0x3 ;  /* 0x0000003041007c11 */ /* 0x000fe4000f8e18ff */
[----:B------:R-:W-:Y:S01]  /*71a0*/  @P6 SHF.L.U32 R2, R97, 0x1f, RZ ;  /* 0x0000001f61026819 */ /* 0x000fe200000006ff */
        /* <DEDUP_REMOVED lines=9> */
[----:B------:R-:W-:Y:S02]  /*7240*/  UIADD3 UR8, UP0, UPT, UR52, 0x680, URZ ;  /* 0x0000068034087890 */ /* 0x000fe4000ff1e0ff */
[----:B------:R-:W-:Y:S02]  /*7250*/  UIADD3 UR5, UPT, UPT, UR41, 0x20, URZ ;  /* 0x0000002029057890 */ /* 0x000fe4000fffe0ff */
[----:B------:R-:W-:Y:S02]  /*7260*/  UIADD3 UR4, UPT, UPT, UR48, 0x2200, URZ ;  /* 0x0000220030047890 */ /* 0x000fe4000fffe0ff */
[----:B------:R-:W-:Y:S01]  /*7270*/  UIADD3.X UR9, UPT, UPT, URZ, UR53, URZ, UP0, !UPT ;  /* 0x00000035ff097290 */ /* 0x000fe200087fe4ff */
[----:B------:R-:W-:Y:S01]  /*7280*/  UMOV UR6, UR42 ;  /* 0x0000002a00067c82 */ /* 0x000fe20008000000 */
[----:B------:R-:W-:Y:S07]  /*7290*/  UMOV UR7, UR36 ;  /* 0x0000002400077c82 */ /* 0x000fee0008000000 */
[----:B------:R2:W-:Y:S01]  /*72a0*/  UTMASTG.3D [UR4], [UR8] ;  /* 0x00000004080073b5 */ /* 0x0005e20008010000 */
[----:B------:R0:W-:Y:S01]  /*72b0*/  UTMACMDFLUSH ;  /* 0x00000000000079b7 */ /* 0x0001e20000000000 */
[----:B--2---:R-:W-:Y:S04]  /*72c0*/  DEPBAR.LE SB0, 0x1 ;  /* 0x000080400000791a */ /* 0x004fe80000000000 */
.L_x_110:
[----:B------:R-:W-:Y:S05]  /*72d0*/  BSYNC.RECONVERGENT B0 ;  /* 0x0000000000007941 */ /* 0x000fea0003800200 */
.L_x_109:
[----:B------:R-:W-:Y:S01]  /*72e0*/  BAR.SYNC.DEFER_BLOCKING 0x1, 0x80 ;  /* 0x0042000000007b1d */ /* 0x000fe20000010000 */
[----:B------:R-:W-:Y:S04]  /*72f0*/  UIADD3 UR40, UPT, UPT, UR51, 0x1, URZ ;  /* 0x0000000133287890 */ /* 0x000fe8000fffe0ff */
[----:B------:R-:W-:Y:S04]  /*7300*/  UISETP.NE.AND UP0, UPT, UR40, 0x4, UPT ;  /* 0x000000042800788c */ /* 0x000fe8000bf05270 */
[----:B------:R-:W-:Y:S01]  /*7310*/  USEL UR40, UR40, URZ, UP0 ;  /* 0x000000ff28287287 */ /* 0x000fe20008000000 */
[----:B------:R2:W-:Y:S01]  /*7320*/  @P6 SYNCS.ARRIVE.TRANS64.RED.A1T0 RZ, [R72+URZ], RZ ;  /* 0x000000ff48ff69a7 */ /* 0x0005e200081004ff */
[----:B------:R-:W-:Y:S01]  /*7330*/  BSSY B1, `(.L_x_111) ;  /* 0x0000017000017945 */ /* 0x000fe20003800000 */
[----:B------:R-:W4:Y:S02]  /*7340*/  @P6 SYNCS.PHASECHK.TRANS64.TRYWAIT P0, [R0+URZ+0x60], R2 ;  /* 0x00006002000065a7 */ /* 0x000f2400080011ff */
[----:B----4-:R-:W-:Y:S01]  /*7350*/  @P6 SEL R66, RZ, 0x1, !P0 ;  /* 0x00000001ff426807 */ /* 0x010fe20004000000 */
[----:B--2---:R-:W-:Y:S06]  /*7360*/  @!P6 BRA `(.L_x_112) ;  /* 0x00000000004ce947 */ /* 0x004fec0003800000 */
        /* <DEDUP_REMOVED lines=9> */
[----:B------:R-:W-:Y:S04]  /*7400*/  SHF.L.U32 R6, R97, 0x1f, RZ ;  /* 0x0000001f61067819 */ /* 0x000fe800000006ff */
[----:B------:R-:W2:Y:S02]  /*7410*/  SYNCS.PHASECHK.TRANS64.TRYWAIT P0, [R0+URZ+0x60], R6 ;  /* 0x00006006000075a7 */ /* 0x000ea400080011ff */
[----:B--2---:R-:W-:Y:S05]  /*7420*/  @!P0 BRA `(.L_x_115) ;  /* 0x0000002400948947 */ /* 0x004fea0003800000 */
.L_x_114:
[----:B------:R-:W-:Y:S05]  /*7430*/  BSYNC B0 ;  /* 0x0000000000007941 */ /* 0x000fea0003800000 */
.L_x_113:
[----:B------:R-:W-:Y:S02]  /*7440*/  ISETP.NE.AND P0, PT, R67, RZ, PT ;  /* 0x000000ff4300720c */ /* 0x000fe40003f05270 */
[----:B------:R-:W-:Y:S11]  /*7450*/  IADD3 R65, PT, PT, R65, 0x1, RZ ;  /* 0x0000000141417810 */ /* 0x000ff60007ffe0ff */
[----:B------:R4:W1:Y:S04]  /*7460*/  @P0 LDS.128 R56, [R5] ;  /* 0x0000000005380984 */ /* 0x0008680000000c00 */
[----:B------:R4:W1:Y:S04]  /*7470*/  @P0 LDS.128 R60, [R4+0x10] ;  /* 0x00001000043c0984 */ /* 0x0008680000000c00 */
[----:B------:R4:W1:Y:S04]  /*7480*/  @P0 LDS.128 R68, [R3+0x20] ;  /* 0x0000200003440984 */ /* 0x0008680000000c00 */
[----:B------:R4:W1:Y:S02]  /*7490*/  @P0 LDS.128 R76, [R2+0x30] ;  /* 0x00003000024c0984 */ /* 0x0008640000000c00 */
.L_x_112:
[----:B------:R-:W-:Y:S05]  /*74a0*/  BSYNC B1 ;  /* 0x0000000000017941 */ /* 0x000fea0003800000 */
.L_x_111:
        /* <DEDUP_REMOVED lines=21> */
.L_x_116:
        /* <DEDUP_REMOVED lines=146> */
.L_x_118:
[----:B------:R-:W-:Y:S05]  /*7f20*/  BSYNC.RECONVERGENT B0 ;  /* 0x0000000000007941 */ /* 0x000fea0003800200 */
.L_x_117:
        /* <DEDUP_REMOVED lines=21> */
.L_x_122:
[----:B------:R-:W-:Y:S05]  /*8080*/  BSYNC B0 ;  /* 0x0000000000007941 */ /* 0x000fea0003800000 */
.L_x_121:
[----:B------:R-:W-:Y:S11]  /*8090*/  ISETP.NE.AND P0, PT, R67, RZ, PT ;  /* 0x000000ff4300720c */ /* 0x000ff60003f05270 */
[----:B------:R-:W-:Y:S02]  /*80a0*/  @!UPT UIADD3 URZ, UPT, UPT, URZ, URZ, URZ ;  /* 0x000000fffffff290 */ /* 0x000fe4000fffe0ff */
[----:B------:R4:W1:Y:S04]  /*80b0*/  @P0 LDS.128 R56, [R4] ;  /* 0x0000000004380984 */ /* 0x0008680000000c00 */
[----:B------:R4:W1:Y:S04]  /*80c0*/  @P0 LDS.128 R60, [R3+0x10] ;  /* 0x00001000033c0984 */ /* 0x0008680000000c00 */
[----:B------:R4:W1:Y:S04]  /*80d0*/  @P0 LDS.128 R68, [R2+0x20] ;  /* 0x0000200002440984 */ /* 0x0008680000000c00 */
[----:B------:R4:W1:Y:S02]  /*80e0*/  @P0 LDS.128 R76, [R65+0x30] ;  /* 0x00003000414c0984 */ /* 0x0008640000000c00 */
.L_x_120:
[----:B------:R-:W-:Y:S05]  /*80f0*/  BSYNC B1 ;  /* 0x0000000000017941 */ /* 0x000fea0003800000 */
.L_x_119:
        /* <DEDUP_REMOVED lines=21> */
.L_x_124:
[----:B------:R-:W-:Y:S01]  /*8250*/  ISETP.NE.AND P0, PT, R102, RZ, PT ;  /* 0x000000ff6600720c */ /* 0x000fe20003f05270 */
[----:B------:R-:W-:Y:S05]  /*8260*/  WARPSYNC.ALL ;  /* 0x0000000000007948 */ /* 0x000fea0003800000 */
[----:B------:R-:W-:Y:S01]  /*8270*/  R2UR UR4, R48 ;  /* 0x00000000300472ca */ /* 0x000fe200000e0000 */
[----:B------:R-:W-:Y:S01]  /*8280*/  BSSY.RECONVERGENT B0, `(.L_x_125) ;  /* 0x000008c000007945 */ /* 0x000fe20003800200 */
[----:B------:R-:W-:Y:S02]  /*8290*/  R2UR UR5, R64 ;  /* 0x00000000400572ca */ /* 0x000fe400000e0000 */
[C---:B-1----:R-:W-:Y:S02]  /*82a0*/  SHF.L.U32 R0, R56.reuse, 0x10, RZ ;  /* 0x0000001038007819 */ /* 0x042fe400000006ff */
[----:B----4-:R-:W-:Y:S02]  /*82b0*/  LOP3.LUT R2, R56, 0xffff0000, RZ, 0xc0, !PT ;  /* 0xffff000038027812 */ /* 0x010fe400078ec0ff */
[C---:B------:R-:W-:Y:S02]  /*82c0*/  SHF.L.U32 R3, R57.reuse, 0x10, RZ ;  /* 0x0000001039037819 */ /* 0x040fe400000006ff */
[----:B------:R-:W-:Y:S02]  /*82d0*/  LOP3.LUT R48, R57, 0xffff0000, RZ, 0xc0, !PT ;  /* 0xffff000039307812 */ /* 0x000fe400078ec0ff */
[C---:B------:R-:W-:Y:S01]  /*82e0*/  SHF.L.U32 R50, R58.reuse, 0x10, RZ ;  /* 0x000000103a327819 */ /* 0x040fe200000006ff */
[----:B------:R-:W1:Y:S01]  /*82f0*/  LDTM.x32 R4, tmem[UR4+0x60] ;  /* 0x00006004000479ee */ /* 0x000e6200082c0000 */
[----:B------:R-:W-:Y:S01]  /*8300*/  LOP3.LUT R51, R58, 0xffff0000, RZ, 0xc0, !PT ;  /* 0xffff00003a337812 */ /* 0x000fe200078ec0ff */
[----:B------:R-:W-:Y:S01]  /*8310*/  NOP ;  /* 0x0000000000007918 */ /* 0x000fe20000000000 */
[C---:B------:R-:W-:Y:S01]  /*8320*/  SHF.L.U32 R52, R59.reuse, 0x10, RZ ;  /* 0x000000103b347819 */ /* 0x040fe200000006ff */
[----:B------:R-:W-:Y:S01]  /*8330*/  UIADD3 UR5, UPT, UPT, UR5, 0xf0, URZ ;  /* 0x000000f005057890 */ /* 0x000fe2000fffe0ff */
[----:B------:R-:W-:Y:S02]  /*8340*/  LOP3.LUT R53, R59, 0xffff0000, RZ, 0xc0, !PT ;  /* 0xffff00003b357812 */ /* 0x000fe400078ec0ff */
[C---:B------:R-:W-:Y:S01]  /*8350*/  SHF.L.U32 R54, R60.reuse, 0x10, RZ ;  /* 0x000000103c367819 */ /* 0x040fe200000006ff */
[----:B------:R-:W-:Y:S01]  /*8360*/  UPRMT UR5, UR37, 0x654, UR5 ;  /* 0x0000065425057896 */ /* 0x000fe20008000005 */
[----:B------:R-:W-:Y:S02]  /*8370*/  LOP3.LUT R55, R60, 0xffff0000, RZ, 0xc0, !PT ;  /* 0xffff00003c377812 */ /* 0x000fe400078ec0ff */
[C---:B------:R-:W-:Y:S02]  /*8380*/  SHF.L.U32 R56, R61.reuse, 0x10, RZ ;  /* 0x000000103d387819 */ /* 0x040fe400000006ff */
[----:B------:R-:W-:Y:S02]  /*8390*/  LOP3.LUT R57, R61, 0xffff0000, RZ, 0xc0, !PT ;  /* 0xffff00003d397812 */ /* 0x000fe400078ec0ff */
[C---:B------:R-:W-:Y:S02]  /*83a0*/  SHF.L.U32 R58, R62.reuse, 0x10, RZ ;  /* 0x000000103e3a7819 */ /* 0x040fe400000006ff */
[----:B------:R-:W-:Y:S01]  /*83b0*/  LOP3.LUT R59, R62, 0xffff0000, RZ, 0xc0, !PT ;  /* 0xffff00003e3b7812 */ /* 0x000fe200078ec0ff */
[----:B-1----:R-:W-:Y:S01]  /*83c0*/  SYNCS.ARRIVE.TRANS64.RED.A1T0 RZ, [UR5], RZ ;  /* 0x000000ffffff79a7 */ /* 0x002fe20008100405 */
[C---:B------:R-:W-:Y:S02]  /*83d0*/  SHF.L.U32 R60, R63.reuse, 0x10, RZ ;  /* 0x000000103f3c7819 */ /* 0x040fe400000006ff */
[----:B------:R-:W-:Y:S02]  /*83e0*/  LOP3.LUT R61, R63, 0xffff0000, RZ, 0xc0, !PT ;  /* 0xffff00003f3d7812 */ /* 0x000fe400078ec0ff */
[C---:B------:R-:W-:Y:S01]  /*83f0*/  SHF.L.U32 R62, R68.reuse, 0x10, RZ ;  /* 0x00000010443e7819 */ /* 0x040fe200000006ff */
[C---:B------:R-:W-:Y:S01]  /*8400*/  FMUL R4, R47.reuse, R4 ;  /* 0x000000042f047220 */ /* 0x040fe20000400000 */
[C---:B------:R-:W-:Y:S01]  /*8410*/  FMUL R5, R47.reuse, R5 ;  /* 0x000000052f057220 */ /* 0x040fe20000400000 */
[----:B------:R-:W-:Y:S01]  /*8420*/  FMUL R6, R47, R6 ;  /* 0x000000062f067220 */ /* 0x000fe20000400000 */
[----:B------:R-:W-:Y:S01]  /*8430*/  LOP3.LUT R63, R68, 0xffff0000, RZ, 0xc0, !PT ;  /* 0xffff0000443f7812 */ /* 0x000fe200078ec0ff */
[C---:B------:R-:W-:Y:S01]  /*8440*/  FFMA R4, R49.reuse, R0, R4 ;  /* 0x0000000031047223 */ /* 0x040fe20000000004 */
[----:B------:R-:W-:Y:S01]  /*8450*/  FFMA R5, R49, R2, R5 ;  /* 0x0000000231057223 */ /* 0x000fe20000000005 */
[----:B------:R-:W-:Y:S01]  /*8460*/  SHF.L.U32 R64, R69, 0x10, RZ ;  /* 0x0000001045407819 */ /* 0x000fe200000006ff */
[----:B------:R-:W-:Y:S01]  /*8470*/  FFMA R6, R49, R3, R6 ;  /* 0x0000000331067223 */ /* 0x000fe20000000006 */
[----:B------:R-:W-:Y:S01]  /*8480*/  FMUL R7, R47, R7 ;  /* 0x000000072f077220 */ /* 0x000fe20000400000 */
[----:B------:R-:W-:Y:S01]  /*8490*/  LOP3.LUT R65, R69, 0xffff0000, RZ, 0xc0, !PT ;  /* 0xffff000045417812 */ /* 0x000fe200078ec0ff */
[----:B------:R-:W-:Y:S01]  /*84a0*/  FMUL R8, R47, R8 ;  /* 0x000000082f087220 */ /* 0x000fe20000400000 */
[----:B------:R-:W-:Y:S01]  /*84b0*/  F2FP.BF16.F32.PACK_AB R4, R5, R4 ;  /* 0x000000040504723e */ /* 0x000fe200000010ff */
[----:B------:R-:W-:Y:S01]  /*84c0*/  FFMA R7, R49, R48, R7 ;  /* 0x0000003031077223 */ /* 0x000fe20000000007 */
[----:B------:R-:W-:Y:S01]  /*84d0*/  FMUL R9, R47, R9 ;  /* 0x000000092f097220 */ /* 0x000fe20000400000 */
[----:B------:R-:W-:Y:S01]  /*84e0*/  FFMA R8, R49, R50, R8 ;  /* 0x0000003231087223 */ /* 0x000fe20000000008 */
[C---:B------:R-:W-:Y:S01]  /*84f0*/  SHF.L.U32 R66, R70.reuse, 0x10, RZ ;  /* 0x0000001046427819 */ /* 0x040fe200000006ff */
[----:B------:R-:W-:Y:S01]  /*8500*/  FMUL R0, R47, R10 ;  /* 0x0000000a2f007220 */ /* 0x000fe20000400000 */
[----:B------:R-:W-:Y:S01]  /*8510*/  F2FP.BF16.F32.PACK_AB R5, R7, R6 ;  /* 0x000000060705723e */ /* 0x000fe200000010ff */
[----:B------:R-:W-:Y:S01]  /*8520*/  FFMA R9, R49, R51, R9 ;  /* 0x0000003331097223 */ /* 0x000fe20000000009 */
[----:B------:R-:W-:Y:S01]  /*8530*/  FMUL R2, R47, R11 ;  /* 0x0000000b2f027220 */ /* 0x000fe20000400000 */
[----:B------:R-:W-:Y:S01]  /*8540*/  FFMA R0, R49, R52, R0 ;  /* 0x0000003431007223 */ /* 0x000fe20000000000 */
[----:B------:R-:W-:Y:S01]  /*8550*/  LOP3.LUT R67, R70, 0xffff0000, RZ, 0xc0, !PT ;  /* 0xffff000046437812 */ /* 0x000fe200078ec0ff */
[----:B------:R-:W-:Y:S01]  /*8560*/  FMUL R3, R47, R12 ;  /* 0x0000000c2f037220 */ /* 0x000fe20000400000 */
[----:B------:R-:W-:Y:S01]  /*8570*/  F2FP.BF16.F32.PACK_AB R6, R9, R8 ;  /* 0x000000080906723e */ /* 0x000fe200000010ff */
[----:B------:R-:W-:Y:S01]  /*8580*/  FFMA R2, R49, R53, R2 ;  /* 0x0000003531027223 */ /* 0x000fe20000000002 */
[----:B------:R-:W-:Y:S01]  /*8590*/  FMUL R10, R47, R13 ;  /* 0x0000000d2f0a7220 */ /* 0x000fe20000400000 */
[----:B------:R-:W-:Y:S01]  /*85a0*/  FFMA R3, R49, R54, R3 ;  /* 0x0000003631037223 */ /* 0x000fe20000000003 */
[----:B------:R-:W-:Y:S01]  /*85b0*/  SHF.L.U32 R68, R71, 0x10, RZ ;  /* 0x0000001047447819 */ /* 0x000fe200000006ff */
[----:B------:R-:W-:Y:S01]  /*85c0*/  FMUL R11, R47, R14 ;  /* 0x0000000e2f0b7220 */ /* 0x000fe20000400000 */
[----:B------:R-:W-:Y:S01]  /*85d0*/  F2FP.BF16.F32.PACK_AB R7, R2, R0 ;  /* 0x000000000207723e */ /* 0x000fe200000010ff */
[----:B------:R-:W-:Y:S01]  /*85e0*/  FFMA R10, R49, R55, R10 ;  /* 0x00000037310a7223 */ /* 0x000fe2000000000a */
[C---:B------:R-:W-:Y:S01]  /*85f0*/  FMUL R15, R47.reuse, R15 ;  /* 0x0000000f2f0f7220 */ /* 0x040fe20000400000 */
[C---:B------:R-:W-:Y:S01]  /*8600*/  FMUL R12, R47.reuse, R16 ;  /* 0x000000102f0c7220 */ /* 0x040fe20000400000 */
[----:B------:R-:W-:Y:S01]  /*8610*/  FMUL R13, R47, R17 ;  /* 0x000000112f0d7220 */ /* 0x000fe20000400000 */
[----:B------:R1:W-:Y:S01]  /*8620*/  STS.128 [R100+0x6000], R4 ;  /* 0x0060000464007388 */ /* 0x0003e20000000c00 */
[----:B------:R-:W-:Y:S01]  /*8630*/  LOP3.LUT R69, R71, 0xffff0000, RZ, 0xc0, !PT ;  /* 0xffff000047457812 */ /* 0x000fe200078ec0ff */
[C---:B------:R-:W-:Y:S01]  /*8640*/  FFMA R11, R49.reuse, R56, R11 ;  /* 0x00000038310b7223 */ /* 0x040fe2000000000b */
[----:B------:R-:W-:Y:S01]  /*8650*/  SHF.L.U32 R70, R76, 0x10, RZ ;  /* 0x000000104c467819 */ /* 0x000fe200000006ff */
[C---:B------:R-:W-:Y:S01]  /*8660*/  FFMA R15, R49.reuse, R57, R15 ;  /* 0x00000039310f7223 */ /* 0x040fe2000000000f */
[----:B------:R-:W-:Y:S01]  /*8670*/  F2FP.BF16.F32.PACK_AB R8, R10, R3 ;  /* 0x000000030a08723e */ /* 0x000fe200000010ff */
[C---:B------:R-:W-:Y:S01]  /*8680*/  FFMA R12, R49.reuse, R58, R12 ;  /* 0x0000003a310c7223 */ /* 0x040fe2000000000c */
[----:B------:R-:W-:Y:S01]  /*8690*/  FFMA R13, R49, R59, R13 ;  /* 0x0000003b310d7223 */ /* 0x000fe2000000000d */
[C---:B------:R-:W-:Y:S01]  /*86a0*/  FMUL R14, R47.reuse, R18 ;  /* 0x000000122f0e7220 */ /* 0x040fe20000400000 */
[C---:B------:R-:W-:Y:S01]  /*86b0*/  FMUL R19, R47.reuse, R19 ;  /* 0x000000132f137220 */ /* 0x040fe20000400000 */
[C---:B------:R-:W-:Y:S01]  /*86c0*/  FMUL R16, R47.reuse, R20 ;  /* 0x000000142f107220 */ /* 0x040fe20000400000 */
[----:B------:R-:W-:Y:S01]  /*86d0*/  FMUL R17, R47, R21 ;  /* 0x000000152f117220 */ /* 0x000fe20000400000 */
[----:B------:R-:W-:Y:S01]  /*86e0*/  FFMA R14, R49, R60, R14 ;  /* 0x0000003c310e7223 */ /* 0x000fe2000000000e */
        /* <DEDUP_REMOVED lines=9> */
[----:B------:R-:W-:Y:S01]  /*8780*/  F2FP.BF16.F32.PACK_AB R9, R15, R11 ;  /* 0x0000000b0f09723e */ /* 0x000fe200000010ff */
[----:B------:R-:W-:Y:S01]  /*8790*/  FFMA R23, R49, R65, R23 ;  /* 0x0000004131177223 */ /* 0x000fe20000000017 */
[----:B------:R-:W-:Y:S01]  /*87a0*/  FMUL R27, R47, R27 ;  /* 0x0000001b2f1b7220 */ /* 0x000fe20000400000 */
[----:B------:R-:W-:Y:S01]  /*87b0*/  F2FP.BF16.F32.PACK_AB R10, R13, R12 ;  /* 0x0000000c0d0a723e */ /* 0x000fe200000010ff */
[----:B------:R-:W-:Y:S01]  /*87c0*/  FFMA R20, R49, R66, R20 ;  /* 0x0000004231147223 */ /* 0x000fe20000000014 */
[----:B------:R-:W-:Y:S01]  /*87d0*/  F2FP.BF16.F32.PACK_AB R11, R19, R14 ;  /* 0x0000000e130b723e */ /* 0x000fe200000010ff */
[----:B------:R-:W-:Y:S01]  /*87e0*/  FMUL R24, R47, R28 ;  /* 0x0000001c2f187220 */ /* 0x000fe20000400000 */
[----:B------:R-:W-:Y:S01]  /*87f0*/  LOP3.LUT R71, R76, 0xffff0000, RZ, 0xc0, !PT ;  /* 0xffff00004c477812 */ /* 0x000fe200078ec0ff */
[----:B------:R-:W-:Y:S01]  /*8800*/  FFMA R21, R49, R67, R21 ;  /* 0x0000004331157223 */ /* 0x000fe20000000015 */
[----:B------:R-:W-:Y:S01]  /*8810*/  SHF.L.U32 R72, R77, 0x10, RZ ;  /* 0x000000104d487819 */ /* 0x000fe200000006ff */
[----:B------:R1:W-:Y:S01]  /*8820*/  STS.128 [R99+0x6010], R8 ;  /* 0x0060100863007388 */ /* 0x0003e20000000c00 */
[----:B------:R-:W-:Y:S01]  /*8830*/  FMUL R25, R47, R29 ;  /* 0x0000001d2f197220 */ /* 0x000fe20000400000 */
[----:B------:R-:W-:Y:S01]  /*8840*/  FFMA R22, R49, R68, R22 ;  /* 0x0000004431167223 */ /* 0x000fe20000000016 */
[----:B------:R-:W-:Y:S01]  /*8850*/  LOP3.LUT R73, R77, 0xffff0000, RZ, 0xc0, !PT ;  /* 0xffff00004d497812 */ /* 0x000fe200078ec0ff */
[----:B------:R-:W-:Y:S01]  /*8860*/  FMUL R26, R47, R30 ;  /* 0x0000001e2f1a7220 */ /* 0x000fe20000400000 */
[----:B------:R-:W-:Y:S01]  /*8870*/  FFMA R27, R49, R69, R27 ;  /* 0x00000045311b7223 */ /* 0x000fe2000000001b */
[C---:B------:R-:W-:Y:S01]  /*8880*/  SHF.L.U32 R74, R78.reuse, 0x10, RZ ;  /* 0x000000104e4a7819 */ /* 0x040fe200000006ff */
[----:B------:R-:W-:Y:S01]  /*8890*/  FMUL R31, R47, R31 ;  /* 0x0000001f2f1f7220 */ /* 0x000fe20000400000 */
[----:B------:R-:W-:Y:S01]  /*88a0*/  FFMA R24, R49, R70, R24 ;  /* 0x0000004631187223 */ /* 0x000fe20000000018 */
[----:B------:R-:W-:Y:S01]  /*88b0*/  LOP3.LUT R75, R78, 0xffff0000, RZ, 0xc0, !PT ;  /* 0xffff00004e4b7812 */ /* 0x000fe200078ec0ff */
[----:B------:R-:W-:Y:S01]  /*88c0*/  FMUL R28, R47, R32 ;  /* 0x000000202f1c7220 */ /* 0x000fe20000400000 */
[----:B------:R-:W-:Y:S01]  /*88d0*/  FFMA R25, R49, R71, R25 ;  /* 0x0000004731197223 */ /* 0x000fe20000000019 */
[----:B------:R-:W-:Y:S01]  /*88e0*/  SHF.L.U32 R76, R79, 0x10, RZ ;  /* 0x000000104f4c7819 */ /* 0x000fe200000006ff */
[----:B------:R-:W-:Y:S01]  /*88f0*/  FMUL R29, R47, R33 ;  /* 0x000000212f1d7220 */ /* 0x000fe20000400000 */
[----:B------:R-:W-:Y:S01]  /*8900*/  F2FP.BF16.F32.PACK_AB R16, R17, R16 ;  /* 0x000000101110723e */ /* 0x000fe200000010ff */
[----:B------:R-:W-:Y:S01]  /*8910*/  FFMA R26, R49, R72, R26 ;  /* 0x00000048311a7223 */ /* 0x000fe2000000001a */
[----:B------:R-:W-:Y:S01]  /*8920*/  LOP3.LUT R77, R79, 0xffff0000, RZ, 0xc0, !PT ;  /* 0xffff00004f4d7812 */ /* 0x000fe200078ec0ff */
        /* <DEDUP_REMOVED lines=33> */
.L_x_126:
[----:B------:R-:W-:Y:S05]  /*8b40*/  BSYNC.RECONVERGENT B0 ;  /* 0x0000000000007941 */ /* 0x000fea0003800200 */
.L_x_125:
[----:B------:R-:W-:Y:S01]  /*8b50*/  BAR.SYNC.DEFER_BLOCKING 0x1, 0x80 ;  /* 0x0042000000007b1d */ /* 0x000fe20000010000 */
[----:B------:R-:W-:Y:S01]  /*8b60*/  UISETP.NE.AND UP0, UPT, UR49, -0x4, UPT ;  /* 0xfffffffc3100788c */ /* 0x000fe2000bf05270 */
[----:B------:R-:W-:Y:S08]  /*8b70*/  IADD3 R45, PT, PT, R45, 0x1, RZ ;  /* 0x000000012d2d7810 */ /* 0x000ff00007ffe0ff */
[----:B------:R-:W-:Y:S05]  /*8b80*/  BRA.U !UP0, `(.L_x_127) ;  /* 0x0000000108287547 */ /* 0x000fea000b800000 */
[----:B------:R-:W-:Y:S01]  /*8b90*/  ISETP.NE.AND P0, PT, R107, RZ, PT ;  /* 0x000000ff6b00720c */ /* 0x000fe20003f05270 */
[----:B------:R-:W-:Y:S01]  /*8ba0*/  IMAD.U32 R2, RZ, RZ, UR51 ;  /* 0x00000033ff027e24 */ /* 0x000fe2000f8e00ff */
[----:B------:R-:W-:Y:S01]  /*8bb0*/  UIADD3 UR51, UPT, UPT, UR51, 0x1, URZ ;  /* 0x0000000133337890 */ /* 0x000fe2000fffe0ff */
[----:B------:R-:W-:Y:S03]  /*8bc0*/  IMAD.U32 R0, RZ, RZ, UR37 ;  /* 0x00000025ff007e24 */ /* 0x000fe6000f8e00ff */
[----:B------:R-:W-:Y:S04]  /*8bd0*/  UISETP.NE.AND UP0, UPT, UR51, 0x4, UPT ;  /* 0x000000043300788c */ /* 0x000fe8000bf05270 */
[----:B------:R-:W-:Y:S03]  /*8be0*/  USEL UR51, UR51, URZ, UP0 ;  /* 0x000000ff33337287 */ /* 0x000fe60008000000 */
[----:B------:R-:W-:Y:S05]  /*8bf0*/  @P0 LEA R2, R2, UR48, 0x3 ;  /* 0x0000003002020c11 */ /* 0x000fea000f8e18ff */
[----:B------:R-:W-:Y:S05]  /*8c00*/  @P0 VIADD R2, R2, 0x80 ;  /* 0x0000008002020836 */ /* 0x000fea0000000000 */
[----:B------:R-:W-:Y:S04]  /*8c10*/  @P0 PRMT R0, R0, 0x654, R2 ;  /* 0x0000065400000816 */ /* 0x000fe80000000002 */
[----:B------:R2:W-:Y:S03]  /*8c20*/  @P0 SYNCS.ARRIVE.TRANS64.RED.A1T0 RZ, [R0+URZ], RZ ;  /* 0x000000ff00ff09a7 */ /* 0x0005e600081004ff */
.L_x_127:
[----:B------:R-:W-:Y:S01]  /*8c30*/  ISETP.NE.AND P2, PT, R103, RZ, PT ;  /* 0x000000ff6700720c */ /* 0x000fe20003f45270 */
[----:B------:R-:W-:Y:S01]  /*8c40*/  UIADD3 UR49, UPT, UPT, UR49, 0x4, URZ ;  /* 0x0000000431317890 */ /* 0x000fe2000fffe0ff */
[----:B------:R-:W-:Y:S01]  /*8c50*/  ISETP.NE.AND P0, PT, R105, 0x2, PT ;  /* 0x000000026900780c */ /* 0x000fe20003f05270 */
[----:B------:R-:W-:Y:S01]  /*8c60*/  IMAD.IADD R14, R43, 0x1, R86 ;  /* 0x000000012b0e7824 */ /* 0x000fe200078e0256 */
[----:B------:R-:W-:Y:S01]  /*8c70*/  ISETP.NE.AND P1, PT, R45, 0x4, PT ;  /* 0x000000042d00780c */ /* 0x000fe20003f25270 */
[----:B------:R-:W-:Y:S01]  /*8c80*/  IMAD.IADD R15, R44, 0x1, R87 ;  /* 0x000000012c0f7824 */ /* 0x000fe200078e0257 */
[----:B------:R-:W-:Y:S02]  /*8c90*/  SEL R2, RZ, 0x1, P0 ;  /* 0x00000001ff027807 */ /* 0x000fe40000000000 */
[----:B--2---:R-:W-:Y:S02]  /*8ca0*/  SEL R0, RZ, 0x1, P1 ;  /* 0x00000001ff007807 */ /* 0x004fe40000800000 */
[----:B------:R-:W-:Y:S02]  /*8cb0*/  LOP3.LUT R95, R95, R2, RZ, 0x3c, !PT ;  /* 0x000000025f5f7212 */ /* 0x000fe400078e3cff */
[----:B------:R-:W-:Y:S02]  /*8cc0*/  LOP3.LUT R96, R96, R0, RZ, 0x3c, !PT ;  /* 0x0000000060607212 */ /* 0x000fe400078e3cff */
[----:B------:R-:W-:Y:S02]  /*8cd0*/  @P2 R2UR UR36, R94 ;  /* 0x000000005e2422ca */ /* 0x000fe400000e0000 */
[----:B------:R-:W-:Y:S02]  /*8ce0*/  SEL R105, R105, RZ, P0 ;  /* 0x000000ff69697207 */ /* 0x000fe40000000000 */
[----:B------:R-:W-:Y:S01]  /*8cf0*/  SEL R45, R45, RZ, P1 ;  /* 0x000000ff2d2d7207 */ /* 0x000fe20000800000 */
[----:B------:R-:W-:Y:S10]  /*8d00*/  @P2 BRA `(.L_x_128) ;  /* 0xffffffc000502947 */ /* 0x000ff4000383ffff */
[----:B------:R-:W-:-:S09]  /*8d10*/  UISETP.NE.AND UP0, UPT, UR50, URZ, UPT ;  /* 0x000000ff3200728c */ /* 0x000fd2000bf05270 */
[----:B------:R-:W-:Y:S05]  /*8d20*/  BRA.U !UP0, `(.L_x_129) ;  /* 0x0000000108487547 */ /* 0x000fea000b800000 */
[----:B------:R-:W2:Y:S02]  /*8d30*/  LDCU.64 UR4, c[0x0][0x890] ;  /* 0x00011200ff0477ac */ /* 0x000ea40008000a00 */
[----:B--2---:R-:W-:-:S04]  /*8d40*/  UISETP.NE.U32.AND UP0, UPT, UR4, URZ, UPT ;  /* 0x000000ff0400728c */ /* 0x004fc8000bf05070 */
[----:B------:R-:W-:-:S09]  /*8d50*/  UISETP.NE.AND.EX UP0, UPT, UR5, URZ, UPT, UP0 ;  /* 0x000000ff0500728c */ /* 0x000fd2000bf05300 */
[----:B------:R-:W-:Y:S05]  /*8d60*/  BRA.U UP0, `(.L_x_130) ;  /* 0x00000001000c7547 */ /* 0x000fea000b800000 */
[----:B------:R-:W-:-:S13]  /*8d70*/  FSETP.NEU.AND P0, PT, R49, RZ, PT ;  /* 0x000000ff3100720b */ /* 0x000fda0003f0d000 */
[----:B------:R-:W-:Y:S05]  /*8d80*/  @!P0 EXIT ;  /* 0x000000000000894d */ /* 0x000fea0003800000 */
[----:B------:R-:W-:Y:S05]  /*8d90*/  BRA `(.L_x_129) ;  /* 0x00000000002c7947 */ /* 0x000fea0003800000 */
.L_x_130:
[----:B------:R-:W-:Y:S01]  /*8da0*/  ISETP.NE.AND P0, PT, R104, RZ, PT ;  /* 0x000000ff6800720c */ /* 0x000fe20003f05270 */
[----:B------:R-:W-:-:S12]  /*8db0*/  BSSY.RECONVERGENT B0, `(.L_x_129) ;  /* 0x0000009000007945 */ /* 0x000fd80003800200 */
[----:B------:R-:W-:Y:S05]  /*8dc0*/  @P0 BRA `(.L_x_131) ;  /* 0x0000000000140947 */ /* 0x000fea0003800000 */
[----:B------:R-:W2:Y:S02]  /*8dd0*/  LDCU.64 UR4, c[0x0][0x888] ;  /* 0x00011100ff0477ac */ /* 0x000ea40008000a00 */
[----:B--2---:R-:W-:-:S04]  /*8de0*/  ISETP.NE.U32.AND P0, PT, RZ, UR4, PT ;  /* 0x00000004ff007c0c */ /* 0x004fc8000bf05070 */
[----:B------:R-:W-:-:S13]  /*8df0*/  ISETP.NE.AND.EX P0, PT, RZ, UR5, PT, P0 ;  /* 0x00000005ff007c0c */ /* 0x000fda000bf05300 */
[----:B------:R-:W-:Y:S05]  /*8e00*/  @!P0 EXIT ;  /* 0x000000000000894d */ /* 0x000fea0003800000 */
[----:B------:R-:W-:Y:S05]  /*8e10*/  BRA `(.L_x_132) ;  /* 0x0000000000087947 */ /* 0x000fea0003800000 */
.L_x_131:
[----:B------:R-:W-:-:S13]  /*8e20*/  FSETP.NEU.AND P0, PT, R49, RZ, PT ;  /* 0x000000ff3100720b */ /* 0x000fda0003f0d000 */
[----:B------:R-:W-:Y:S05]  /*8e30*/  @!P0 EXIT ;  /* 0x000000000000894d */ /* 0x000fea0003800000 */
.L_x_132:
[----:B------:R-:W-:Y:S05]  /*8e40*/  BSYNC.RECONVERGENT B0 ;  /* 0x0000000000007941 */ /* 0x000fea0003800200 */
.L_x_129:
[----:B------:R-:W-:Y:S01]  /*8e50*/  ULEA UR4, UR51, UR48, 0x3 ;  /* 0x0000003033047291 */ /* 0x000fe2000f8e18ff */
[----:B------:R-:W-:-:S04]  /*8e60*/  DEPBAR.LE SB0, 0x0 ;  /* 0x000080000000791a */ /* 0x000fc80000000000 */
[----:B------:R-:W-:-:S04]  /*8e70*/  UIADD3 UR4, UPT, UPT, UR4, 0x80, URZ ;  /* 0x0000008004047890 */ /* 0x000fc8000fffe0ff */
[----:B------:R-:W-:-:S09]  /*8e80*/  UPRMT UR4, UR37, 0x654, UR4 ;  /* 0x0000065425047896 */ /* 0x000fd20008000004 */
[----:B------:R-:W-:Y:S01]  /*8e90*/  SYNCS.ARRIVE.TRANS64.RED.A1T0 RZ, [UR4], RZ ;  /* 0x000000ffffff79a7 */ /* 0x000fe20008100404 */
[----:B------:R-:W-:Y:S05]  /*8ea0*/  EXIT ;  /* 0x000000000000794d */ /* 0x000fea0003800000 */
.L_x_19:
[----:B--2---:R2:W1:Y:S02]  /*8eb0*/  SYNCS.PHASECHK.TRANS64.TRYWAIT P0, [R2+URZ+0x120], R3 ;  /* 0x00012003020075a7 */ /* 0x00446400080011ff */
[----:B-1----:R-:W-:Y:S05]  /*8ec0*/  @!P0 NANOSLEEP.SYNCS 0x989680 ;  /* 0x009896800000895d */ /* 0x002fea0003900000 */
[----:B------:R-:W1:Y:S02]  /*8ed0*/  @!P0 SYNCS.PHASECHK.TRANS64 P0, [R2+URZ+0x120], R3 ;  /* 0x00012003020085a7 */ /* 0x000e6400080010ff */
[----:B-1----:R-:W-:Y:S05]  /*8ee0*/  @!P0 BRA `(.L_x_19) ;  /* 0xfffffffc00f08947 */ /* 0x002fea000383ffff */
[----:B------:R-:W-:Y:S05]  /*8ef0*/  BRA `(.L_x_133) ;  /* 0xffffff8400c87947 */ /* 0x000fea000383ffff */
.L_x_22:
[----:B-1----:R-:W-:-:S07]  /*8f00*/  MOV R2, UR33 ;  /* 0x0000002100027c02 */ /* 0x002fce0008000f00 */
.L_x_134:
[----:B-1----:R1:W2:Y:S02]  /*8f10*/  SYNCS.PHASECHK.TRANS64.TRYWAIT P0, [R2+URZ+0x30], R4 ;  /* 0x00003004020075a7 */ /* 0x0022a400080011ff */
[----:B--2---:R-:W-:Y:S05]  /*8f20*/  @!P0 NANOSLEEP.SYNCS 0x989680 ;  /* 0x009896800000895d */ /* 0x004fea0003900000 */
[----:B------:R-:W2:Y:S02]  /*8f30*/  @!P0 SYNCS.PHASECHK.TRANS64 P0, [R2+URZ+0x30], R4 ;  /* 0x00003004020085a7 */ /* 0x000ea400080010ff */
[----:B--2---:R-:W-:Y:S05]  /*8f40*/  @!P0 BRA `(.L_x_134) ;  /* 0xfffffffc00f08947 */ /* 0x004fea000383ffff */
[----:B------:R-:W-:Y:S05]  /*8f50*/  BRA `(.L_x_21) ;  /* 0xffffff88001c7947 */ /* 0x000fea000383ffff */
.L_x_28:
[----:B-1----:R-:W-:-:S07]  /*8f60*/  MOV R2, UR25 ;  /* 0x0000001900027c02 */ /* 0x002fce0008000f00 */
.L_x_135:
[----:B-1----:R1:W2:Y:S02]  /*8f70*/  SYNCS.PHASECHK.TRANS64.TRYWAIT P0, [R2+URZ+0x30], R4 ;  /* 0x00003004020075a7 */ /* 0x0022a400080011ff */
[----:B--2---:R-:W-:Y:S05]  /*8f80*/  @!P0 NANOSLEEP.SYNCS 0x989680 ;  /* 0x009896800000895d */ /* 0x004fea0003900000 */
[----:B------:R-:W2:Y:S02]  /*8f90*/  @!P0 SYNCS.PHASECHK.TRANS64 P0, [R2+URZ+0x30], R4 ;  /* 0x00003004020085a7 */ /* 0x000ea400080010ff */
[----:B--2---:R-:W-:Y:S05]  /*8fa0*/  @!P0 BRA `(.L_x_135) ;  /* 0xfffffffc00f08947 */ /* 0x004fea000383ffff */
[----:B------:R-:W-:Y:S05]  /*8fb0*/  BRA `(.L_x_27) ;  /* 0xffffff8800d87947 */ /* 0x000fea000383ffff */
.L_x_32:
[----:B-1----:R1:W2:Y:S02]  /*8fc0*/  SYNCS.PHASECHK.TRANS64.TRYWAIT P0, [R2+URZ+0xb0], R3 ;  /* 0x0000b003020075a7 */ /* 0x0022a400080011ff */
[----:B--2---:R-:W-:Y:S05]  /*8fd0*/  @!P0 NANOSLEEP.SYNCS 0x989680 ;  /* 0x009896800000895d */ /* 0x004fea0003900000 */
[----:B------:R-:W2:Y:S02]  /*8fe0*/  @!P0 SYNCS.PHASECHK.TRANS64 P0, [R2+URZ+0xb0], R3 ;  /* 0x0000b003020085a7 */ /* 0x000ea400080010ff */
[----:B--2---:R-:W-:Y:S05]  /*8ff0*/  @!P0 BRA `(.L_x_32) ;  /* 0xfffffffc00f08947 */ /* 0x004fea000383ffff */
[----:B------:R-:W-:Y:S05]  /*9000*/  BRA `(.L_x_136) ;  /* 0xffffff8c00787947 */ /* 0x000fea000383ffff */
.L_x_36:
[----:B----4-:R-:W-:-:S07]  /*9010*/  MOV R0, UR5 ;  /* 0x0000000500007c02 */ /* 0x010fce0008000f00 */
.L_x_137:
[----:B-1----:R1:W2:Y:S02]  /*9020*/  SYNCS.PHASECHK.TRANS64.TRYWAIT P0, [R0+URZ], R2 ;  /* 0x00000002000075a7 */ /* 0x0022a400080011ff */
[----:B--2---:R-:W-:Y:S05]  /*9030*/  @!P0 NANOSLEEP.SYNCS 0x989680 ;  /* 0x009896800000895d */ /* 0x004fea0003900000 */
[----:B------:R-:W2:Y:S02]  /*9040*/  @!P0 SYNCS.PHASECHK.TRANS64 P0, [R0+URZ], R2 ;  /* 0x00000002000085a7 */ /* 0x000ea400080010ff */
[----:B--2---:R-:W-:Y:S05]  /*9050*/  @!P0 BRA `(.L_x_137) ;  /* 0xfffffffc00f08947 */ /* 0x004fea000383ffff */
[----:B------:R-:W-:Y:S05]  /*9060*/  BRA `(.L_x_138) ;  /* 0xffffff9000e87947 */ /* 0x000fea000383ffff */
.L_x_37:
[----:B----4-:R-:W-:-:S07]  /*9070*/  MOV R0, UR5 ;  /* 0x0000000500007c02 */ /* 0x010fce0008000f00 */
.L_x_139:
[----:B-1----:R1:W2:Y:S02]  /*9080*/  SYNCS.PHASECHK.TRANS64.TRYWAIT P0, [R0+URZ], R3 ;  /* 0x00000003000075a7 */ /* 0x0022a400080011ff */
[----:B--2---:R-:W-:Y:S05]  /*9090*/  @!P0 NANOSLEEP.SYNCS 0x989680 ;  /* 0x009896800000895d */ /* 0x004fea0003900000 */
[----:B------:R-:W2:Y:S02]  /*90a0*/  @!P0 SYNCS.PHASECHK.TRANS64 P0, [R0+URZ], R3 ;  /* 0x00000003000085a7 */ /* 0x000ea400080010ff */
[----:B--2---:R-:W-:Y:S05]  /*90b0*/  @!P0 BRA `(.L_x_139) ;  /* 0xfffffffc00f08947 */ /* 0x004fea000383ffff */
[----:B------:R-:W-:Y:S05]  /*90c0*/  BRA `(.L_x_140) ;  /* 0xffffff9000f47947 */ /* 0x000fea000383ffff */
.L_x_38:
[----:B----4-:R-:W-:-:S07]  /*90d0*/  MOV R0, UR5 ;  /* 0x0000000500007c02 */ /* 0x010fce0008000f00 */
.L_x_141:
[----:B-1----:R1:W2:Y:S02]  /*90e0*/  SYNCS.PHASECHK.TRANS64.TRYWAIT P0, [R0+URZ], R3 ;  /* 0x00000003000075a7 */ /* 0x0022a400080011ff */
[----:B--2---:R-:W-:Y:S05]  /*90f0*/  @!P0 NANOSLEEP.SYNCS 0x989680 ;  /* 0x009896800000895d */ /* 0x004fea0003900000 */
[----:B------:R-:W2:Y:S02]  /*9100*/  @!P0 SYNCS.PHASECHK.TRANS64 P0, [R0+URZ], R3 ;  /* 0x00000003000085a7 */ /* 0x000ea400080010ff */
[----:B--2---:R-:W-:Y:S05]  /*9110*/  @!P0 BRA `(.L_x_141) ;  /* 0xfffffffc00f08947 */ /* 0x004fea000383ffff */
[----:B------:R-:W-:Y:S05]  /*9120*/  BRA `(.L_x_142) ;  /* 0xffffff9400007947 */ /* 0x000fea000383ffff */
.L_x_39:
[----:B----4-:R-:W-:-:S07]  /*9130*/  MOV R0, UR5 ;  /* 0x0000000500007c02 */ /* 0x010fce0008000f00 */
.L_x_143:
[----:B-1----:R1:W2:Y:S02]  /*9140*/  SYNCS.PHASECHK.TRANS64.TRYWAIT P0, [R0+URZ], R3 ;  /* 0x00000003000075a7 */ /* 0x0022a400080011ff */
[----:B--2---:R-:W-:Y:S05]  /*9150*/  @!P0 NANOSLEEP.SYNCS 0x989680 ;  /* 0x009896800000895d */ /* 0x004fea0003900000 */
[----:B------:R-:W2:Y:S02]  /*9160*/  @!P0 SYNCS.PHASECHK.TRANS64 P0, [R0+URZ], R3 ;  /* 0x00000003000085a7 */ /* 0x000ea400080010ff */
[----:B--2---:R-:W-:Y:S05]  /*9170*/  @!P0 BRA `(.L_x_143) ;  /* 0xfffffffc00f08947 */ /* 0x004fea000383ffff */
[----:B------:R-:W-:Y:S05]  /*9180*/  BRA `(.L_x_144) ;  /* 0xffffff94000c7947 */ /* 0x000fea000383ffff */
.L_x_40:
[----:B----4-:R-:W-:-:S07]  /*9190*/  MOV R0, UR5 ;  /* 0x0000000500007c02 */ /* 0x010fce0008000f00 */
.L_x_145:
[----:B-1----:R1:W2:Y:S02]  /*91a0*/  SYNCS.PHASECHK.TRANS64.TRYWAIT P0, [R0+URZ], R3 ;  /* 0x00000003000075a7 */ /* 0x0022a400080011ff */
[----:B--2---:R-:W-:Y:S05]  /*91b0*/  @!P0 NANOSLEEP.SYNCS 0x989680 ;  /* 0x009896800000895d */ /* 0x004fea0003900000 */
[----:B------:R-:W2:Y:S02]  /*91c0*/  @!P0 SYNCS.PHASECHK.TRANS64 P0, [R0+URZ], R3 ;  /* 0x00000003000085a7 */ /* 0x000ea400080010ff */
[----:B--2---:R-:W-:Y:S05]  /*91d0*/  @!P0 BRA `(.L_x_145) ;  /* 0xfffffffc00f08947 */ /* 0x004fea000383ffff */
[----:B------:R-:W-:Y:S05]  /*91e0*/  BRA `(.L_x_146) ;  /* 0xffffff9400187947 */ /* 0x000fea000383ffff */
.L_x_43:
[----:B-1----:R1:W2:Y:S02]  /*91f0*/  SYNCS.PHASECHK.TRANS64.TRYWAIT P0, [R0+URZ+0x110], R4 ;  /* 0x00011004000075a7 */ /* 0x0022a400080011ff */
[----:B--2---:R-:W-:Y:S05]  /*9200*/  @!P0 NANOSLEEP.SYNCS 0x989680 ;  /* 0x009896800000895d */ /* 0x004fea0003900000 */
[----:B------:R-:W2:Y:S02]  /*9210*/  @!P0 SYNCS.PHASECHK.TRANS64 P0, [R0+URZ+0x110], R4 ;  /* 0x00011004000085a7 */ /* 0x000ea400080010ff */
[----:B--2---:R-:W-:Y:S05]  /*9220*/  @!P0 BRA `(.L_x_43) ;  /* 0xfffffffc00f08947 */ /* 0x004fea000383ffff */
[----:B------:R-:W-:Y:S05]  /*9230*/  BRA `(.L_x_147) ;  /* 0xffffff9400747947 */ /* 0x000fea000383ffff */
.L_x_44:
[----:B------:R-:W-:-:S07]  /*9240*/  MOV R0, UR5 ;  /* 0x0000000500007c02 */ /* 0x000fce0008000f00 */
.L_x_148:
[----:B-1----:R1:W2:Y:S02]  /*9250*/  SYNCS.PHASECHK.TRANS64.TRYWAIT P0, [R0+URZ+0xc0], R5 ;  /* 0x0000c005000075a7 */ /* 0x0022a400080011ff */
[----:B--2---:R-:W-:Y:S05]  /*9260*/  @!P0 NANOSLEEP.SYNCS 0x989680 ;  /* 0x009896800000895d */ /* 0x004fea0003900000 */
[----:B------:R-:W2:Y:S02]  /*9270*/  @!P0 SYNCS.PHASECHK.TRANS64 P0, [R0+URZ+0xc0], R5 ;  /* 0x0000c005000085a7 */ /* 0x000ea400080010ff */
[----:B--2---:R-:W-:Y:S05]  /*9280*/  @!P0 BRA `(.L_x_148) ;  /* 0xfffffffc00f08947 */ /* 0x004fea000383ffff */
[----:B------:R-:W-:Y:S05]  /*9290*/  BRA `(.L_x_149) ;  /* 0xffffff9400847947 */ /* 0x000fea000383ffff */
.L_x_45:
[----:B-1----:R1:W2:Y:S02]  /*92a0*/  SYNCS.PHASECHK.TRANS64.TRYWAIT P1, [R0+URZ+0xb0], R4 ;  /* 0x0000b004000075a7 */ /* 0x0022a400080211ff */
[----:B--2---:R-:W-:Y:S05]  /*92b0*/  @!P1 NANOSLEEP.SYNCS 0x989680 ;  /* 0x009896800000995d */ /* 0x004fea0003900000 */
[----:B------:R-:W2:Y:S02]  /*92c0*/  @!P1 SYNCS.PHASECHK.TRANS64 P1, [R0+URZ+0xb0], R4 ;  /* 0x0000b004000095a7 */ /* 0x000ea400080210ff */
[----:B--2---:R-:W-:Y:S05]  /*92d0*/  @!P1 BRA `(.L_x_45) ;  /* 0xfffffffc00f09947 */ /* 0x004fea000383ffff */
[----:B------:R-:W-:Y:S05]  /*92e0*/  BRA `(.L_x_150) ;  /* 0xffffff9400b47947 */ /* 0x000fea000383ffff */
.L_x_48:
[----:B------:R-:W-:-:S07]  /*92f0*/  MOV R0, UR5 ;  /* 0x0000000500007c02 */ /* 0x000fce0008000f00 */
.L_x_151:
[----:B-1----:R1:W2:Y:S02]  /*9300*/  SYNCS.PHASECHK.TRANS64.TRYWAIT P0, [R0+URZ+0xc0], R2 ;  /* 0x0000c002000075a7 */ /* 0x0022a400080011ff */
[----:B--2---:R-:W-:Y:S05]  /*9310*/  @!P0 NANOSLEEP.SYNCS 0x989680 ;  /* 0x009896800000895d */ /* 0x004fea0003900000 */
[----:B------:R-:W2:Y:S02]  /*9320*/  @!P0 SYNCS.PHASECHK.TRANS64 P0, [R0+URZ+0xc0], R2 ;  /* 0x0000c002000085a7 */ /* 0x000ea400080010ff */
[----:B--2---:R-:W-:Y:S05]  /*9330*/  @!P0 BRA `(.L_x_151) ;  /* 0xfffffffc00f08947 */ /* 0x004fea000383ffff */
[----:B------:R-:W-:Y:S05]  /*9340*/  BRA `(.L_x_47) ;  /* 0xffffff9800087947 */ /* 0x000fea000383ffff */
.L_x_55:
[----:B-1----:R1:W2:Y:S02]  /*9350*/  SYNCS.PHASECHK.TRANS64.TRYWAIT P1, [R0+URZ+0xb0], R2 ;  /* 0x0000b002000075a7 */ /* 0x0022a400080211ff */
[----:B--2---:R-:W-:Y:S05]  /*9360*/  @!P1 NANOSLEEP.SYNCS 0x989680 ;  /* 0x009896800000995d */ /* 0x004fea0003900000 */
[----:B------:R-:W2:Y:S02]  /*9370*/  @!P1 SYNCS.PHASECHK.TRANS64 P1, [R0+URZ+0xb0], R2 ;  /* 0x0000b002000095a7 */ /* 0x000ea400080210ff */
[----:B--2---:R-:W-:Y:S05]  /*9380*/  @!P1 BRA `(.L_x_55) ;  /* 0xfffffffc00f09947 */ /* 0x004fea000383ffff */
[----:B------:R-:W-:Y:S05]  /*9390*/  BRA `(.L_x_152) ;  /* 0xffffff9c00787947 */ /* 0x000fea000383ffff */
.L_x_56:
[----:B------:R-:W-:-:S07]  /*93a0*/  MOV R2, UR7 ;  /* 0x0000000700027c02 */ /* 0x000fce0008000f00 */
.L_x_153:
[----:B-1----:R1:W2:Y:S02]  /*93b0*/  SYNCS.PHASECHK.TRANS64.TRYWAIT P0, [R2+URZ+0xf0], R0 ;  /* 0x0000f000020075a7 */ /* 0x0022a400080011ff */
[----:B--2---:R-:W-:Y:S05]  /*93c0*/  @!P0 NANOSLEEP.SYNCS 0x989680 ;  /* 0x009896800000895d */ /* 0x004fea0003900000 */
[----:B------:R-:W2:Y:S02]  /*93d0*/  @!P0 SYNCS.PHASECHK.TRANS64 P0, [R2+URZ+0xf0], R0 ;  /* 0x0000f000020085a7 */ /* 0x000ea400080010ff */
[----:B--2---:R-:W-:Y:S05]  /*93e0*/  @!P0 BRA `(.L_x_153) ;  /* 0xfffffffc00f08947 */ /* 0x004fea000383ffff */
[----:B------:R-:W-:Y:S05]  /*93f0*/  BRA `(.L_x_154) ;  /* 0xffffff9c00b07947 */ /* 0x000fea000383ffff */
.L_x_59:
[----:B------:R-:W-:Y:S07]  /*9400*/  MOV R0, UR6 ;  /* 0x0000000600007c02 */ /* 0x000fee0008000f00 */
.L_x_155:
[----:B-1----:R1:W2:Y:S02]  /*9410*/  SYNCS.PHASECHK.TRANS64.TRYWAIT P0, [R0+URZ], R2 ;  /* 0x00000002000075a7 */ /* 0x0022a400080011ff */
[----:B--2---:R-:W-:Y:S05]  /*9420*/  @!P0 NANOSLEEP.SYNCS 0x989680 ;  /* 0x009896800000895d */ /* 0x004fea0003900000 */
[----:B------:R-:W2:Y:S02]  /*9430*/  @!P0 SYNCS.PHASECHK.TRANS64 P0, [R0+URZ], R2 ;  /* 0x00000002000085a7 */ /* 0x000ea400080010ff */
[----:B--2---:R-:W-:Y:S05]  /*9440*/  @!P0 BRA `(.L_x_155) ;  /* 0xfffffffc00f08947 */ /* 0x004fea000383ffff */
[----:B------:R-:W-:Y:S05]  /*9450*/  BRA `(.L_x_58) ;  /* 0xffffff9c00cc7947 */ /* 0x000fea000383ffff */
.L_x_62:
[----:B------:R-:W-:-:S07]  /*9460*/  MOV R0, UR6 ;  /* 0x0000000600007c02 */ /* 0x000fce0008000f00 */
.L_x_156:
[----:B--2---:R2:W4:Y:S02]  /*9470*/  SYNCS.PHASECHK.TRANS64.TRYWAIT P0, [R0+URZ], R2 ;  /* 0x00000002000075a7 */ /* 0x00452400080011ff */
[----:B----4-:R-:W-:Y:S05]  /*9480*/  @!P0 NANOSLEEP.SYNCS 0x989680 ;  /* 0x009896800000895d */ /* 0x010fea0003900000 */
[----:B------:R-:W4:Y:S02]  /*9490*/  @!P0 SYNCS.PHASECHK.TRANS64 P0, [R0+URZ], R2 ;  /* 0x00000002000085a7 */ /* 0x000f2400080010ff */
[----:B----4-:R-:W-:Y:S05]  /*94a0*/  @!P0 BRA `(.L_x_156) ;  /* 0xfffffffc00f08947 */ /* 0x010fea000383ffff */
[----:B------:R-:W-:Y:S05]  /*94b0*/  BRA `(.L_x_157) ;  /* 0xffffffa000a87947 */ /* 0x000fea000383ffff */
.L_x_63:
[----:B------:R-:W-:-:S07]  /*94c0*/  MOV R0, UR6 ;  /* 0x0000000600007c02 */ /* 0x000fce0008000f00 */
.L_x_158:
[----:B-1----:R1:W2:Y:S02]  /*94d0*/  SYNCS.PHASECHK.TRANS64.TRYWAIT P0, [R0+URZ], R3 ;  /* 0x00000003000075a7 */ /* 0x0022a400080011ff */
[----:B--2---:R-:W-:Y:S05]  /*94e0*/  @!P0 NANOSLEEP.SYNCS 0x989680 ;  /* 0x009896800000895d */ /* 0x004fea0003900000 */
[----:B------:R-:W2:Y:S02]  /*94f0*/  @!P0 SYNCS.PHASECHK.TRANS64 P0, [R0+URZ], R3 ;  /* 0x00000003000085a7 */ /* 0x000ea400080010ff */
[----:B--2---:R-:W-:Y:S05]  /*9500*/  @!P0 BRA `(.L_x_158) ;  /* 0xfffffffc00f08947 */ /* 0x004fea000383ffff */
[----:B------:R-:W-:Y:S05]  /*9510*/  BRA `(.L_x_159) ;  /* 0xffffffa000b47947 */ /* 0x000fea000383ffff */
.L_x_64:
[----:B------:R-:W-:-:S07]  /*9520*/  MOV R0, UR6 ;  /* 0x0000000600007c02 */ /* 0x000fce0008000f00 */
.L_x_160:
[----:B-1----:R1:W2:Y:S02]  /*9530*/  SYNCS.PHASECHK.TRANS64.TRYWAIT P0, [R0+URZ], R3 ;  /* 0x00000003000075a7 */ /* 0x0022a400080011ff */
[----:B--2---:R-:W-:Y:S05]  /*9540*/  @!P0 NANOSLEEP.SYNCS 0x989680 ;  /* 0x009896800000895d */ /* 0x004fea0003900000 */
[----:B------:R-:W2:Y:S02]  /*9550*/  @!P0 SYNCS.PHASECHK.TRANS64 P0, [R0+URZ], R3 ;  /* 0x00000003000085a7 */ /* 0x000ea400080010ff */
[----:B--2---:R-:W-:Y:S05]  /*9560*/  @!P0 BRA `(.L_x_160) ;  /* 0xfffffffc00f08947 */ /* 0x004fea000383ffff */
[----:B------:R-:W-:Y:S05]  /*9570*/  BRA `(.L_x_161) ;  /* 0xffffffa000c07947 */ /* 0x000fea000383ffff */
.L_x_65:
[----:B-1----:R-:W-:-:S07]  /*9580*/  MOV R0, UR7 ;  /* 0x0000000700007c02 */ /* 0x002fce0008000f00 */
.L_x_162:
[----:B-1----:R1:W2:Y:S02]  /*9590*/  SYNCS.PHASECHK.TRANS64.TRYWAIT P0, [R0+URZ], R2 ;  /* 0x00000002000075a7 */ /* 0x0022a400080011ff */
[----:B--2---:R-:W-:Y:S05]  /*95a0*/  @!P0 NANOSLEEP.SYNCS 0x989680 ;  /* 0x009896800000895d */ /* 0x004fea0003900000 */
[----:B------:R-:W2:Y:S02]  /*95b0*/  @!P0 SYNCS.PHASECHK.TRANS64 P0, [R0+URZ], R2 ;  /* 0x00000002000085a7 */ /* 0x000ea400080010ff */
[----:B--2---:R-:W-:Y:S05]  /*95c0*/  @!P0 BRA `(.L_x_162) ;  /* 0xfffffffc00f08947 */ /* 0x004fea000383ffff */
[----:B------:R-:W-:Y:S05]  /*95d0*/  BRA `(.L_x_163) ;  /* 0xffffffa000cc7947 */ /* 0x000fea000383ffff */
.L_x_70:
[----:B--2---:R2:W3:Y:S02]  /*95e0*/  SYNCS.PHASECHK.TRANS64.TRYWAIT P0, [R0+URZ+0xb0], R2 ;  /* 0x0000b002000075a7 */ /* 0x0044e400080011ff */
[----:B---3--:R-:W-:Y:S05]  /*95f0*/  @!P0 NANOSLEEP.SYNCS 0x989680 ;  /* 0x009896800000895d */ /* 0x008fea0003900000 */
[----:B------:R-:W3:Y:S02]  /*9600*/  @!P0 SYNCS.PHASECHK.TRANS64 P0, [R0+URZ+0xb0], R2 ;  /* 0x0000b002000085a7 */ /* 0x000ee400080010ff */
[----:B---3--:R-:W-:Y:S05]  /*9610*/  @!P0 BRA `(.L_x_70) ;  /* 0xfffffffc00f08947 */ /* 0x008fea000383ffff */
[----:B------:R-:W-:Y:S05]  /*9620*/  BRA `(.L_x_164) ;  /* 0xffffffa400d87947 */ /* 0x000fea000383ffff */
.L_x_73:
[----:B------:R-:W-:Y:S07]  /*9630*/  MOV R0, UR7 ;  /* 0x0000000700007c02 */ /* 0x000fee0008000f00 */
.L_x_165:
[----:B--2---:R2:W3:Y:S02]  /*9640*/  SYNCS.PHASECHK.TRANS64.TRYWAIT P0, [R0+URZ+0xa8], R2 ;  /* 0x0000a802000075a7 */ /* 0x0044e400080011ff */
[----:B---3--:R-:W-:Y:S05]  /*9650*/  @!P0 NANOSLEEP.SYNCS 0x989680 ;  /* 0x009896800000895d */ /* 0x008fea0003900000 */
[----:B------:R-:W3:Y:S02]  /*9660*/  @!P0 SYNCS.PHASECHK.TRANS64 P0, [R0+URZ+0xa8], R2 ;  /* 0x0000a802000085a7 */ /* 0x000ee400080010ff */
[----:B---3--:R-:W-:Y:S05]  /*9670*/  @!P0 BRA `(.L_x_165) ;  /* 0xfffffffc00f08947 */ /* 0x008fea000383ffff */
[----:B------:R-:W-:Y:S05]  /*9680*/  BRA `(.L_x_72) ;  /* 0xffffffa800b87947 */ /* 0x000fea000383ffff */
.L_x_76:
[----:B------:R-:W-:Y:S07]  /*9690*/  MOV R0, UR7 ;  /* 0x0000000700007c02 */ /* 0x000fee0008000f00 */
.L_x_166:
[----:B-1----:R1:W2:Y:S02]  /*96a0*/  SYNCS.PHASECHK.TRANS64.TRYWAIT P0, [R0+URZ+0x80], R14 ;  /* 0x0000800e000075a7 */ /* 0x0022a400080011ff */
[----:B--2---:R-:W-:Y:S05]  /*96b0*/  @!P0 NANOSLEEP.SYNCS 0x989680 ;  /* 0x009896800000895d */ /* 0x004fea0003900000 */
[----:B------:R-:W2:Y:S02]  /*96c0*/  @!P0 SYNCS.PHASECHK.TRANS64 P0, [R0+URZ+0x80], R14 ;  /* 0x0000800e000085a7 */ /* 0x000ea400080010ff */
[----:B--2---:R-:W-:Y:S05]  /*96d0*/  @!P0 BRA `(.L_x_166) ;  /* 0xfffffffc00f08947 */ /* 0x004fea000383ffff */
[----:B------:R-:W-:Y:S05]  /*96e0*/  BRA `(.L_x_167) ;  /* 0xffffffac00307947 */ /* 0x000fea000383ffff */
.L_x_77:
[----:B------:R-:W-:Y:S07]  /*96f0*/  MOV R0, UR7 ;  /* 0x0000000700007c02 */ /* 0x000fee0008000f00 */
.L_x_168:
[----:B-1----:R1:W2:Y:S02]  /*9700*/  SYNCS.PHASECHK.TRANS64.TRYWAIT P0, [R0+URZ+0x88], R14 ;  /* 0x0000880e000075a7 */ /* 0x0022a400080011ff */
[----:B--2---:R-:W-:Y:S05]  /*9710*/  @!P0 NANOSLEEP.SYNCS 0x989680 ;  /* 0x009896800000895d */ /* 0x004fea0003900000 */
[----:B------:R-:W2:Y:S02]  /*9720*/  @!P0 SYNCS.PHASECHK.TRANS64 P0, [R0+URZ+0x88], R14 ;  /* 0x0000880e000085a7 */ /* 0x000ea400080010ff */
[----:B--2---:R-:W-:Y:S05]  /*9730*/  @!P0 BRA `(.L_x_168) ;  /* 0xfffffffc00f08947 */ /* 0x004fea000383ffff */
[----:B------:R-:W-:Y:S05]  /*9740*/  BRA `(.L_x_169) ;  /* 0xffffffac00687947 */ /* 0x000fea000383ffff */
.L_x_78:
[----:B------:R-:W-:Y:S07]  /*9750*/  MOV R0, UR7 ;  /* 0x0000000700007c02 */ /* 0x000fee0008000f00 */
.L_x_170:
[----:B-1----:R1:W2:Y:S02]  /*9760*/  SYNCS.PHASECHK.TRANS64.TRYWAIT P0, [R0+URZ+0x90], R14 ;  /* 0x0000900e000075a7 */ /* 0x0022a400080011ff */
[----:B--2---:R-:W-:Y:S05]  /*9770*/  @!P0 NANOSLEEP.SYNCS 0x989680 ;  /* 0x009896800000895d */ /* 0x004fea0003900000 */
[----:B------:R-:W2:Y:S02]  /*9780*/  @!P0 SYNCS.PHASECHK.TRANS64 P0, [R0+URZ+0x90], R14 ;  /* 0x0000900e000085a7 */ /* 0x000ea400080010ff */
[----:B--2---:R-:W-:Y:S05]  /*9790*/  @!P0 BRA `(.L_x_170) ;  /* 0xfffffffc00f08947 */ /* 0x004fea000383ffff */
[----:B------:R-:W-:Y:S05]  /*97a0*/  BRA `(.L_x_171) ;  /* 0xffffffac00ac7947 */ /* 0x000fea000383ffff */
.L_x_79:
[----:B------:R-:W-:Y:S07]  /*97b0*/  MOV R0, UR7 ;  /* 0x0000000700007c02 */ /* 0x000fee0008000f00 */
.L_x_172:
[----:B-1----:R1:W2:Y:S02]  /*97c0*/  SYNCS.PHASECHK.TRANS64.TRYWAIT P0, [R0+URZ+0x98], R14 ;  /* 0x0000980e000075a7 */ /* 0x0022a400080011ff */
[----:B--2---:R-:W-:Y:S05]  /*97d0*/  @!P0 NANOSLEEP.SYNCS 0x989680 ;  /* 0x009896800000895d */ /* 0x004fea0003900000 */
[----:B------:R-:W2:Y:S02]  /*97e0*/  @!P0 SYNCS.PHASECHK.TRANS64 P0, [R0+URZ+0x98], R14 ;  /* 0x0000980e000085a7 */ /* 0x000ea400080010ff */
[----:B--2---:R-:W-:Y:S05]  /*97f0*/  @!P0 BRA `(.L_x_172) ;  /* 0xfffffffc00f08947 */ /* 0x004fea000383ffff */
[----:B------:R-:W-:Y:S05]  /*9800*/  BRA `(.L_x_173) ;  /* 0xffffffb000307947 */ /* 0x000fea000383ffff */
.L_x_81:
[----:B------:R-:W-:-:S07]  /*9810*/  MOV R0, UR7 ;  /* 0x0000000700007c02 */ /* 0x000fce0008000f00 */
.L_x_174:
[----:B-1----:R1:W3:Y:S02]  /*9820*/  SYNCS.PHASECHK.TRANS64.TRYWAIT P0, [R0+URZ+0x80], R2 ;  /* 0x00008002000075a7 */ /* 0x0022e400080011ff */
[----:B---3--:R-:W-:Y:S05]  /*9830*/  @!P0 NANOSLEEP.SYNCS 0x989680 ;  /* 0x009896800000895d */ /* 0x008fea0003900000 */
[----:B------:R-:W3:Y:S02]  /*9840*/  @!P0 SYNCS.PHASECHK.TRANS64 P0, [R0+URZ+0x80], R2 ;  /* 0x00008002000085a7 */ /* 0x000ee400080010ff */
[----:B---3--:R-:W-:Y:S05]  /*9850*/  @!P0 BRA `(.L_x_174) ;  /* 0xfffffffc00f08947 */ /* 0x008fea000383ffff */
[----:B------:R-:W-:Y:S05]  /*9860*/  BRA `(.L_x_175) ;  /* 0xffffffb000a07947 */ /* 0x000fea000383ffff */
.L_x_82:
[----:B-1----:R-:W-:-:S07]  /*9870*/  MOV R0, UR7 ;  /* 0x0000000700007c02 */ /* 0x002fce0008000f00 */
.L_x_176:
[----:B-1----:R1:W3:Y:S02]  /*9880*/  SYNCS.PHASECHK.TRANS64.TRYWAIT P0, [R0+URZ+0x88], R2 ;  /* 0x00008802000075a7 */ /* 0x0022e400080011ff */
[----:B---3--:R-:W-:Y:S05]  /*9890*/  @!P0 NANOSLEEP.SYNCS 0x989680 ;  /* 0x009896800000895d */ /* 0x008fea0003900000 */
[----:B------:R-:W3:Y:S02]  /*98a0*/  @!P0 SYNCS.PHASECHK.TRANS64 P0, [R0+URZ+0x88], R2 ;  /* 0x00008802000085a7 */ /* 0x000ee400080010ff */
[----:B---3--:R-:W-:Y:S05]  /*98b0*/  @!P0 BRA `(.L_x_176) ;  /* 0xfffffffc00f08947 */ /* 0x008fea000383ffff */
[----:B------:R-:W-:Y:S05]  /*98c0*/  BRA `(.L_x_177) ;  /* 0xffffffb000907947 */ /* 0x000fea000383ffff */
.L_x_83:
[----:B-1----:R-:W-:-:S07]  /*98d0*/  MOV R0, UR7 ;  /* 0x0000000700007c02 */ /* 0x002fce0008000f00 */
.L_x_178:
[----:B-1----:R1:W3:Y:S02]  /*98e0*/  SYNCS.PHASECHK.TRANS64.TRYWAIT P0, [R0+URZ+0x90], R2 ;  /* 0x00009002000075a7 */ /* 0x0022e400080011ff */
[----:B---3--:R-:W-:Y:S05]  /*98f0*/  @!P0 NANOSLEEP.SYNCS 0x989680 ;  /* 0x009896800000895d */ /* 0x008fea0003900000 */
[----:B------:R-:W3:Y:S02]  /*9900*/  @!P0 SYNCS.PHASECHK.TRANS64 P0, [R0+URZ+0x90], R2 ;  /* 0x00009002000085a7 */ /* 0x000ee400080010ff */
[----:B---3--:R-:W-:Y:S05]  /*9910*/  @!P0 BRA `(.L_x_178) ;  /* 0xfffffffc00f08947 */ /* 0x008fea000383ffff */
[----:B------:R-:W-:Y:S05]  /*9920*/  BRA `(.L_x_179) ;  /* 0xffffffb000807947 */ /* 0x000fea000383ffff */
.L_x_85:
[----:B--2---:R2:W4:Y:S02]  /*9930*/  SYNCS.PHASECHK.TRANS64.TRYWAIT P0, [R0+URZ+0xb0], R2 ;  /* 0x0000b002000075a7 */ /* 0x00452400080011ff */
[----:B----4-:R-:W-:Y:S05]  /*9940*/  @!P0 NANOSLEEP.SYNCS 0x989680 ;  /* 0x009896800000895d */ /* 0x010fea0003900000 */
[----:B------:R-:W4:Y:S02]  /*9950*/  @!P0 SYNCS.PHASECHK.TRANS64 P0, [R0+URZ+0xb0], R2 ;  /* 0x0000b002000085a7 */ /* 0x000f2400080010ff */
[----:B----4-:R-:W-:Y:S05]  /*9960*/  @!P0 BRA `(.L_x_85) ;  /* 0xfffffffc00f08947 */ /* 0x010fea000383ffff */
[----:B------:R-:W-:Y:S05]  /*9970*/  BRA `(.L_x_180) ;  /* 0xffffffb400487947 */ /* 0x000fea000383ffff */
.L_x_96:
[----:B-1----:R-:W-:Y:S04]  /*9980*/  MOV R2, UR48 ;  /* 0x0000003000027c02 */ /* 0x002fe80008000f00 */
[----:B------:R1:W3:Y:S03]  /*9990*/  SYNCS.PHASECHK.TRANS64.TRYWAIT P1, [R2+URZ+0x60], R3 ;  /* 0x00006003020075a7 */ /* 0x0002e600080211ff */
[----:B---3--:R-:W-:Y:S05]  /*99a0*/  @!P1 NANOSLEEP.SYNCS 0x989680 ;  /* 0x009896800000995d */ /* 0x008fea0003900000 */
[----:B------:R-:W3:Y:S02]  /*99b0*/  @!P1 SYNCS.PHASECHK.TRANS64 P1, [R2+URZ+0x60], R3 ;  /* 0x00006003020095a7 */ /* 0x000ee400080210ff */
[----:B---3--:R-:W-:Y:S05]  /*99c0*/  @!P1 BRA `(.L_x_96) ;  /* 0xfffffffc00ec9947 */ /* 0x008fea000383ffff */
[----:B------:R-:W-:Y:S05]  /*99d0*/  BRA `(.L_x_95) ;  /* 0xffffffc000547947 */ /* 0x000fea000383ffff */
.L_x_98:
[----:B-1----:R1:W4:Y:S02]  /*99e0*/  SYNCS.PHASECHK.TRANS64.TRYWAIT P0, [R64+URZ+0xd0], R0 ;  /* 0x0000d000400075a7 */ /* 0x00232400080011ff */
[----:B----4-:R-:W-:Y:S05]  /*99f0*/  @!P0 NANOSLEEP.SYNCS 0x989680 ;  /* 0x009896800000895d */ /* 0x010fea0003900000 */
[----:B------:R-:W4:Y:S02]  /*9a00*/  @!P0 SYNCS.PHASECHK.TRANS64 P0, [R64+URZ+0xd0], R0 ;  /* 0x0000d000400085a7 */ /* 0x000f2400080010ff */
[----:B----4-:R-:W-:Y:S05]  /*9a10*/  @!P0 BRA `(.L_x_98) ;  /* 0xfffffffc00f08947 */ /* 0x010fea000383ffff */
[----:B------:R-:W-:Y:S05]  /*9a20*/  BRA `(.L_x_97) ;  /* 0xffffffc0007c7947 */ /* 0x000fea000383ffff */
.L_x_107:
[----:B--2---:R2:W4:Y:S02]  /*9a30*/  SYNCS.PHASECHK.TRANS64.TRYWAIT P0, [R2+URZ+0x60], R0 ;  /* 0x00006000020075a7 */ /* 0x00452400080011ff */
[----:B----4-:R-:W-:Y:S05]  /*9a40*/  @!P0 NANOSLEEP.SYNCS 0x989680 ;  /* 0x009896800000895d */ /* 0x010fea0003900000 */
[----:B------:R-:W4:Y:S02]  /*9a50*/  @!P0 SYNCS.PHASECHK.TRANS64 P0, [R2+URZ+0x60], R0 ;  /* 0x00006000020085a7 */ /* 0x000f2400080010ff */
[----:B----4-:R-:W-:Y:S05]  /*9a60*/  @!P0 BRA `(.L_x_107) ;  /* 0xfffffffc00f08947 */ /* 0x010fea000383ffff */
[----:B------:R-:W-:Y:S05]  /*9a70*/  BRA `(.L_x_106) ;  /* 0xffffffcc00587947 */ /* 0x000fea000383ffff */
.L_x_115:
[----:B--2---:R2:W4:Y:S02]  /*9a80*/  SYNCS.PHASECHK.TRANS64.TRYWAIT P0, [R0+URZ+0x60], R6 ;  /* 0x00006006000075a7 */ /* 0x00452400080011ff */
[----:B----4-:R-:W-:Y:S05]  /*9a90*/  @!P0 NANOSLEEP.SYNCS 0x989680 ;  /* 0x009896800000895d */ /* 0x010fea0003900000 */
[----:B------:R-:W4:Y:S02]  /*9aa0*/  @!P0 SYNCS.PHASECHK.TRANS64 P0, [R0+URZ+0x60], R6 ;  /* 0x00006006000085a7 */ /* 0x000f2400080010ff */
[----:B----4-:R-:W-:Y:S05]  /*9ab0*/  @!P0 BRA `(.L_x_115) ;  /* 0xfffffffc00f08947 */ /* 0x010fea000383ffff */
[----:B------:R-:W-:Y:S05]  /*9ac0*/  BRA `(.L_x_114) ;  /* 0xffffffd800587947 */ /* 0x000fea000383ffff */
.L_x_123:
[----:B--2---:R2:W4:Y:S02]  /*9ad0*/  SYNCS.PHASECHK.TRANS64.TRYWAIT P0, [R0+URZ+0x60], R5 ;  /* 0x00006005000075a7 */ /* 0x00452400080011ff */
[----:B----4-:R-:W-:Y:S05]  /*9ae0*/  @!P0 NANOSLEEP.SYNCS 0x989680 ;  /* 0x009896800000895d */ /* 0x010fea0003900000 */
[----:B------:R-:W4:Y:S02]  /*9af0*/  @!P0 SYNCS.PHASECHK.TRANS64 P0, [R0+URZ+0x60], R5 ;  /* 0x00006005000085a7 */ /* 0x000f2400080010ff */
[----:B----4-:R-:W-:Y:S05]  /*9b00*/  @!P0 BRA `(.L_x_123) ;  /* 0xfffffffc00f08947 */ /* 0x010fea000383ffff */
[----:B------:R-:W-:Y:S05]  /*9b10*/  BRA `(.L_x_122) ;  /* 0xffffffe400587947 */ /* 0x000fea000383ffff */
        .weak           $__internal_0_$__cuda_sm10x_tcgen05_guardrail_trap_col_being_dealloced_not_returned_by_alloc
        .type           $__internal_0_$__cuda_sm10x_tcgen05_guardrail_trap_col_being_dealloced_not_returned_by_alloc,@function
        .size           $__internal_0_$__cuda_sm10x_tcgen05_guardrail_trap_col_being_dealloced_not_returned_by_alloc,($__internal_1_$__cuda_sm10x_tcgen05_guardrail_trap_phase_invalid_during_alloc - $__internal_0_$__cuda_sm10x_tcgen05_guardrail_trap_col_being_dealloced_not_returned_by_alloc)
$__internal_0_$__cuda_sm10x_tcgen05_guardrail_trap_col_being_dealloced_not_returned_by_alloc:
[----:B------:R-:W-:Y:S05]  /*9b20*/  BPT.TRAP 0x1 ;  /* 0x000000040000795c */ /* 0x000fea0000300000 */
[----:B------:R-:W-:-:S04]  /*9b30*/  HFMA2 R3, -RZ, RZ, 0, 0 ;  /* 0x00000000ff037431 */ /* 0x000fc800000001ff */
[----:B------:R-:W-:Y:S05]  /*9b40*/  RET.REL.NODEC R2 `(_ZN7cutlass13device_kernelINS_4gemm6kernel13GemmUniversalIN4cute5tupleIJiiiiEEENS1_10collective13CollectiveMmaINS1_35MainloopSm100TmaUmmaWarpSpecializedILi6ELi2ELi4ENS5_IJNS4_1CILi1EEESB_SB_EEEEENS5_IJNSA_ILi128EEESE_NSA_ILi64EEEEEENS_10bfloat16_tENS5_IJlSB_lEEESH_NS5_IJSB_llEEENS4_8TiledMMAINS4_8MMA_AtomIJNS4_20SM100_MMA_F16BF16_SSISH_SH_fLi128ELi128ELNS4_4UMMA5MajorE0ELSO_1ELNSN_7ScaleInE0ELSP_0EEEEEENS4_6LayoutISC_NS5_IJNSA_ILi0EEEST_ST_EEEEENS5_IJNS4_10UnderscoreESW_SW_EEEEENS4_13SM90_TMA_LOADENS4_14ComposedLayoutINS4_7SwizzleILi3ELi4ELi3EEENS4_18smem_ptr_flag_bitsILi16EEENSS_INS5_IJNSA_ILi8EEESF_EEENS5_IJSF_SB_EEEEEEEvNS4_8identityESZ_NS10_IS12_S14_NSS_INS5_IJSF_S15_EEENS5_IJSB_SF_EEEEEEEvS1A_EENS_8epilogue10collective18CollectiveEpilogueINS1G_23Sm100TmaWarpSpecializedILi4ELi2ELi32ELb1ELb0EEEJSG_NS5_IJNSS_ISE_SB_EENSS_INSA_ILi32EEESB_EEEEESH_SI_SH_SI_NS1G_6fusion15FusionCallbacksIS1K_NS1P_17LinearCombinationISH_fSH_fLNS_15FloatRoundStyleE2EEESG_S1O_JEEENS4_5SM1004TMEM4LOAD26SM100_TMEM_LOAD_32dp32b32xESZ_NS10_INS11_ILi2ELi4ELi3EEES14_NSS_INS5_IJS15_S1M_EEENS5_IJS1M_SB_EEEEEEENS4_39AutoVectorizingCopyWithAssumedAlignmentILi128EEENS4_14SM90_TMA_STOREES23_S25_S25_EEEvvEEEEvNT_6ParamsE) ;  /* 0xffffff64022c7950 */ /* 0x000fea0003c3ffff */
        .weak           $__internal_1_$__cuda_sm10x_tcgen05_guardrail_trap_phase_invalid_during_alloc
        .type           $__internal_1_$__cuda_sm10x_tcgen05_guardrail_trap_phase_invalid_during_alloc,@function
        .size           $__internal_1_$__cuda_sm10x_tcgen05_guardrail_trap_phase_invalid_during_alloc,($__internal_2_$__cuda_sm10x_tcgen05_guardrail_trap_unallocated_columns_being_dealloced - $__internal_1_$__cuda_sm10x_tcgen05_guardrail_trap_phase_invalid_during_alloc)
$__internal_1_$__cuda_sm10x_tcgen05_guardrail_trap_phase_invalid_during_alloc:
[----:B------:R-:W-:Y:S05]  /*9b50*/  BPT.TRAP 0x1 ;  /* 0x000000040000795c */ /* 0x000fea0000300000 */
[----:B------:R-:W-:-:S04]  /*9b60*/  MOV R3, 0x0 ;  /* 0x0000000000037802 */ /* 0x000fc80000000f00 */
[----:B------:R-:W-:Y:S05]  /*9b70*/  RET.REL.NODEC R2 `(_ZN7cutlass13device_kernelINS_4gemm6kernel13GemmUniversalIN4cute5tupleIJiiiiEEENS1_10collective13CollectiveMmaINS1_35MainloopSm100TmaUmmaWarpSpecializedILi6ELi2ELi4ENS5_IJNS4_1CILi1EEESB_SB_EEEEENS5_IJNSA_ILi128EEESE_NSA_ILi64EEEEEENS_10bfloat16_tENS5_IJlSB_lEEESH_NS5_IJSB_llEEENS4_8TiledMMAINS4_8MMA_AtomIJNS4_20SM100_MMA_F16BF16_SSISH_SH_fLi128ELi128ELNS4_4UMMA5MajorE0ELSO_1ELNSN_7ScaleInE0ELSP_0EEEEEENS4_6LayoutISC_NS5_IJNSA_ILi0EEEST_ST_EEEEENS5_IJNS4_10UnderscoreESW_SW_EEEEENS4_13SM90_TMA_LOADENS4_14ComposedLayoutINS4_7SwizzleILi3ELi4ELi3EEENS4_18smem_ptr_flag_bitsILi16EEENSS_INS5_IJNSA_ILi8EEESF_EEENS5_IJSF_SB_EEEEEEEvNS4_8identityESZ_NS10_IS12_S14_NSS_INS5_IJSF_S15_EEENS5_IJSB_SF_EEEEEEEvS1A_EENS_8epilogue10collective18CollectiveEpilogueINS1G_23Sm100TmaWarpSpecializedILi4ELi2ELi32ELb1ELb0EEEJSG_NS5_IJNSS_ISE_SB_EENSS_INSA_ILi32EEESB_EEEEESH_SI_SH_SI_NS1G_6fusion15FusionCallbacksIS1K_NS1P_17LinearCombinationISH_fSH_fLNS_15FloatRoundStyleE2EEESG_S1O_JEEENS4_5SM1004TMEM4LOAD26SM100_TMEM_LOAD_32dp32b32xESZ_NS10_INS11_ILi2ELi4ELi3EEES14_NSS_INS5_IJS15_S1M_EEENS5_IJS1M_SB_EEEEEEENS4_39AutoVectorizingCopyWithAssumedAlignmentILi128EEENS4_14SM90_TMA_STOREES23_S25_S25_EEEvvEEEEvNT_6ParamsE) ;  /* 0xffffff6402207950 */ /* 0x000fea0003c3ffff */
        .weak           $__internal_2_$__cuda_sm10x_tcgen05_guardrail_trap_unallocated_columns_being_dealloced
        .type           $__internal_2_$__cuda_sm10x_tcgen05_guardrail_trap_unallocated_columns_being_dealloced,@function
        .size           $__internal_2_$__cuda_sm10x_tcgen05_guardrail_trap_unallocated_columns_being_dealloced,(.L_x_182 - $__internal_2_$__cuda_sm10x_tcgen05_guardrail_trap_unallocated_columns_being_dealloced)
$__internal_2_$__cuda_sm10x_tcgen05_guardrail_trap_unallocated_columns_being_dealloced:
[----:B------:R-:W-:Y:S05]  /*9b80*/  BPT.TRAP 0x1 ;  /* 0x000000040000795c */ /* 0x000fea0000300000 */
[----:B------:R-:W-:-:S04]  /*9b90*/  HFMA2 R3, -RZ, RZ, 0, 0 ;  /* 0x00000000ff037431 */ /* 0x000fc800000001ff */
[----:B------:R-:W-:Y:S05]  /*9ba0*/  RET.REL.NODEC R2 `(_ZN7cutlass13device_kernelINS_4gemm6kernel13GemmUniversalIN4cute5tupleIJiiiiEEENS1_10collective13CollectiveMmaINS1_35MainloopSm100TmaUmmaWarpSpecializedILi6ELi2ELi4ENS5_IJNS4_1CILi1EEESB_SB_EEEEENS5_IJNSA_ILi128EEESE_NSA_ILi64EEEEEENS_10bfloat16_tENS5_IJlSB_lEEESH_NS5_IJSB_llEEENS4_8TiledMMAINS4_8MMA_AtomIJNS4_20SM100_MMA_F16BF16_SSISH_SH_fLi128ELi128ELNS4_4UMMA5MajorE0ELSO_1ELNSN_7ScaleInE0ELSP_0EEEEEENS4_6LayoutISC_NS5_IJNSA_ILi0EEEST_ST_EEEEENS5_IJNS4_10UnderscoreESW_SW_EEEEENS4_13SM90_TMA_LOADENS4_14ComposedLayoutINS4_7SwizzleILi3ELi4ELi3EEENS4_18smem_ptr_flag_bitsILi16EEENSS_INS5_IJNSA_ILi8EEESF_EEENS5_IJSF_SB_EEEEEEEvNS4_8identityESZ_NS10_IS12_S14_NSS_INS5_IJSF_S15_EEENS5_IJSB_SF_EEEEEEEvS1A_EENS_8epilogue10collective18CollectiveEpilogueINS1G_23Sm100TmaWarpSpecializedILi4ELi2ELi32ELb1ELb0EEEJSG_NS5_IJNSS_ISE_SB_EENSS_INSA_ILi32EEESB_EEEEESH_SI_SH_SI_NS1G_6fusion15FusionCallbacksIS1K_NS1P_17LinearCombinationISH_fSH_fLNS_15FloatRoundStyleE2EEESG_S1O_JEEENS4_5SM1004TMEM4LOAD26SM100_TMEM_LOAD_32dp32b32xESZ_NS10_INS11_ILi2ELi4ELi3EEES14_NSS_INS5_IJS15_S1M_EEENS5_IJS1M_SB_EEEEEEENS4_39AutoVectorizingCopyWithAssumedAlignmentILi128EEENS4_14SM90_TMA_STOREES23_S25_S25_EEEvvEEEEvNT_6ParamsE) ;  /* 0xffffff6402147950 */ /* 0x000fea0003c3ffff */
.L_x_181:
[----:B------:R-:W-:-:S00]  /*9bb0*/  BRA `(.L_x_181) ;  /* 0xfffffffc00fc7947 */ /* 0x000fc0000383ffff */
[----:B------:R-:W-:-:S00]  /*9bc0*/  NOP ;  /* 0x0000000000007918 */ /* 0x000fc00000000000 */
        /* <DEDUP_REMOVED lines=11> */
.L_x_182:


//--------------------- .nv.global.init           --------------------------
	.section	.nv.global.init,"aw",@progbits
.nv.global.init:
	.type		$str$27,@object
	.size		$str$27,($str$28 - $str$27)
$str$27:
        /*0000*/ 	.byte	0x28, 0x61, 0x64, 0x64, 0x72, 0x65, 0x73, 0x73, 0x20, 0x26, 0x20, 0x6d, 0x61, 0x73, 0x6b, 0x29
        /*0010*/ 	.byte	0x20, 0x3d, 0x3d, 0x20, 0x30, 0x00
	.type		$str$28,@object
	.size		$str$28,($str$26 - $str$28)
$str$28:
        /*0016*/ 	.byte	0x2f, 0x74, 0x6d, 0x70, 0x2f, 0x63, 0x75, 0x74, 0x6c, 0x61, 0x73, 0x73, 0x5f, 0x73, 0x77, 0x65
        /*0026*/ 	.byte	0x65, 0x70, 0x5f, 0x73, 0x72, 0x63, 0x2f, 0x69, 0x6e, 0x63, 0x6c, 0x75, 0x64, 0x65, 0x2f, 0x63
        /*0036*/ 	.byte	0x75, 0x74, 0x65, 0x2f, 0x70, 0x6f, 0x69, 0x6e, 0x74, 0x65, 0x72, 0x5f, 0x66, 0x6c, 0x61, 0x67
        /*0046*/ 	.byte	0x67, 0x65, 0x64, 0x2e, 0x68, 0x70, 0x70, 0x00
	.type		$str$26,@object
	.size		$str$26,($str$25 - $str$26)
$str$26:
        /*004e*/ 	.byte	0x2f, 0x74, 0x6d, 0x70, 0x2f, 0x63, 0x75, 0x74, 0x6c, 0x61, 0x73, 0x73, 0x5f, 0x73, 0x77, 0x65
        /*005e*/ 	.byte	0x65, 0x70, 0x5f, 0x73, 0x72, 0x63, 0x2f, 0x69, 0x6e, 0x63, 0x6c, 0x75, 0x64, 0x65, 0x2f, 0x63
        /*006e*/ 	.byte	0x75, 0x74, 0x65, 0x2f, 0x61, 0x74, 0x6f, 0x6d, 0x2f, 0x63, 0x6f, 0x70, 0x79, 0x5f, 0x74, 0x72
        /*007e*/ 	.byte	0x61, 0x69, 0x74, 0x73, 0x5f, 0x73, 0x6d, 0x31, 0x30, 0x30, 0x2e, 0x68, 0x70, 0x70, 0x00
	.type		$str$25,@object
	.size		$str$25,(__unnamed_1 - $str$25)
$str$25:
        /*008d*/ 	.byte	0x28, 0x28, 0x75, 0x69, 0x6e, 0x74, 0x33, 0x32, 0x5f, 0x74, 0x28, 0x74, 0x68, 0x72, 0x65, 0x61
        /*009d*/ 	.byte	0x64, 0x49, 0x64, 0x78, 0x2e, 0x78, 0x29, 0x20, 0x2f, 0x20, 0x33, 0x32, 0x29, 0x20, 0x25, 0x20
        /*00ad*/ 	.byte	0x34, 0x29, 0x20, 0x3d, 0x3d, 0x20, 0x28, 0x28, 0x28, 0x74, 0x6d, 0x65, 0x6d, 0x5f, 0x61, 0x64
        /*00bd*/ 	.byte	0x64, 0x72, 0x20, 0x3e, 0x3e, 0x20, 0x31, 0x36, 0x29, 0x20, 0x2f, 0x20, 0x33, 0x32, 0x29, 0x20
        /*00cd*/ 	.byte	0x25, 0x20, 0x34, 0x29, 0x00
	.type		__unnamed_1,@object
	.size		__unnamed_1,(__unnamed_2 - __unnamed_1)
__unnamed_1:
        /*00d2*/ 	.byte	0x61, 0x75, 0x74, 0x6f, 0x20, 0x63, 0x75, 0x74, 0x65, 0x3a, 0x3a, 0x61, 0x73, 0x5f, 0x70, 0x6f
        /* <DEDUP_REMOVED lines=24> */
        /*0262*/ 	.byte	0x34, 0x30, 0x39, 0x36, 0x3e, 0x3e, 0x3e, 0x3e, 0x5d, 0x00
	.type		__unnamed_2,@object
	.size		__unnamed_2,(.L_2 - __unnamed_2)
__unnamed_2:
        /* <DEDUP_REMOVED lines=42> */
        /*050c*/ 	.byte	0x3e, 0x3e, 0x5d, 0x00
.L_2:


//--------------------- .nv.shared._ZN7cutlass13device_kernelINS_4gemm6kernel13GemmUniversalIN4cute5tupleIJiiiiEEENS1_10collective13CollectiveMmaINS1_35MainloopSm100TmaUmmaWarpSpecializedILi6ELi2ELi4ENS5_IJNS4_1CILi1EEESB_SB_EEEEENS5_IJNSA_ILi128EEESE_NSA_ILi64EEEEEENS_10bfloat16_tENS5_IJlSB_lEEESH_NS5_IJSB_llEEENS4_8TiledMMAINS4_8MMA_AtomIJNS4_20SM100_MMA_F16BF16_SSISH_SH_fLi128ELi128ELNS4_4UMMA5MajorE0ELSO_1ELNSN_7ScaleInE0ELSP_0EEEEEENS4_6LayoutISC_NS5_IJNSA_ILi0EEEST_ST_EEEEENS5_IJNS4_10UnderscoreESW_SW_EEEEENS4_13SM90_TMA_LOADENS4_14ComposedLayoutINS4_7SwizzleILi3ELi4ELi3EEENS4_18smem_ptr_flag_bitsILi16EEENSS_INS5_IJNSA_ILi8EEESF_EEENS5_IJSF_SB_EEEEEEEvNS4_8identityESZ_NS10_IS12_S14_NSS_INS5_IJSF_S15_EEENS5_IJSB_SF_EEEEEEEvS1A_EENS_8epilogue10collective18CollectiveEpilogueINS1G_23Sm100TmaWarpSpecializedILi4ELi2ELi32ELb1ELb0EEEJSG_NS5_IJNSS_ISE_SB_EENSS_INSA_ILi32EEESB_EEEEESH_SI_SH_SI_NS1G_6fusion15FusionCallbacksIS1K_NS1P_17LinearCombinationISH_fSH_fLNS_15FloatRoundStyleE2EEESG_S1O_JEEENS4_5SM1004TMEM4LOAD26SM100_TMEM_LOAD_32dp32b32xESZ_NS10_INS11_ILi2ELi4ELi3EEES14_NSS_INS5_IJS15_S1M_EEENS5_IJS1M_SB_EEEEEEENS4_39AutoVectorizingCopyWithAssumedAlignmentILi128EEENS4_14SM90_TMA_STOREES23_S25_S25_EEEvvEEEEvNT_6ParamsE --------------------------
	.section	.nv.shared._ZN7cutlass13device_kernelINS_4gemm6kernel13GemmUniversalIN4cute5tupleIJiiiiEEENS1_10collective13CollectiveMmaINS1_35MainloopSm100TmaUmmaWarpSpecializedILi6ELi2ELi4ENS5_IJNS4_1CILi1EEESB_SB_EEEEENS5_IJNSA_ILi128EEESE_NSA_ILi64EEEEEENS_10bfloat16_tENS5_IJlSB_lEEESH_NS5_IJSB_llEEENS4_8TiledMMAINS4_8MMA_AtomIJNS4_20SM100_MMA_F16BF16_SSISH_SH_fLi128ELi128ELNS4_4UMMA5MajorE0ELSO_1ELNSN_7ScaleInE0ELSP_0EEEEEENS4_6LayoutISC_NS5_IJNSA_ILi0EEEST_ST_EEEEENS5_IJNS4_10UnderscoreESW_SW_EEEEENS4_13SM90_TMA_LOADENS4_14ComposedLayoutINS4_7SwizzleILi3ELi4ELi3EEENS4_18smem_ptr_flag_bitsILi16EEENSS_INS5_IJNSA_ILi8EEESF_EEENS5_IJSF_SB_EEEEEEEvNS4_8identityESZ_NS10_IS12_S14_NSS_INS5_IJSF_S15_EEENS5_IJSB_SF_EEEEEEEvS1A_EENS_8epilogue10collective18CollectiveEpilogueINS1G_23Sm100TmaWarpSpecializedILi4ELi2ELi32ELb1ELb0EEEJSG_NS5_IJNSS_ISE_SB_EENSS_INSA_ILi32EEESB_EEEEESH_SI_SH_SI_NS1G_6fusion15FusionCallbacksIS1K_NS1P_17LinearCombinationISH_fSH_fLNS_15FloatRoundStyleE2EEESG_S1O_JEEENS4_5SM1004TMEM4LOAD26SM100_TMEM_LOAD_32dp32b32xESZ_NS10_INS11_ILi2ELi4ELi3EEES14_NSS_INS5_IJS15_S1M_EEENS5_IJS1M_SB_EEEEEEENS4_39AutoVectorizingCopyWithAssumedAlignmentILi128EEENS4_14SM90_TMA_STOREES23_S25_S25_EEEvvEEEEvNT_6ParamsE,"aw",@nobits
	.sectionflags	@""
	.align	16
	.zero		1024


//--------------------- .nv.shared.reserved.0     --------------------------
	.section	.nv.shared.reserved.0,"aw",@nobits
	.weak		__nv_reservedSMEM_offset_0_alias
	.size		__nv_reservedSMEM_offset_0_alias, 0, 64
	.other		__nv_reservedSMEM_offset_0_alias,@"STO_CUDA_RESERVED_SHARED STV_DEFAULT"
__nv_reservedSMEM_offset_0_alias:
	.zero		0
.nv.shared.reserved.0:
	.zero		64
	.weak		__nv_reservedSMEM_tcgen05_partition
	.type		__nv_reservedSMEM_tcgen05_partition,@object
	.size		__nv_reservedSMEM_tcgen05_partition,(.L_0 - __nv_reservedSMEM_tcgen05_partition)
__nv_reservedSMEM_tcgen05_partition:
	.zero		32
.L_0:


//--------------------- .nv.global                --------------------------
	.section	.nv.global,"aw",@nobits
.nv.global:
	.type		_ZN40_INTERNAL_99e68126_4_k_cu_5bd645ba_338014cute1_E,@object
	.size		_ZN40_INTERNAL_99e68126_4_k_cu_5bd645ba_338014cute1_E,(_ZN40_INTERNAL_99e68126_4_k_cu_5bd645ba_338014cuda3std3__45__cpo6cbeginE - _ZN40_INTERNAL_99e68126_4_k_cu_5bd645ba_338014cute1_E)
_ZN40_INTERNAL_99e68126_4_k_cu_5bd645ba_338014cute1_E:
	.zero		1
	.type		_ZN40_INTERNAL_99e68126_4_k_cu_5bd645ba_338014cuda3std3__45__cpo6cbeginE,@object
	.size		_ZN40_INTERNAL_99e68126_4_k_cu_5bd645ba_338014cuda3std3__45__cpo6cbeginE,(_ZN40_INTERNAL_99e68126_4_k_cu_5bd645ba_338014cuda3std3__48in_placeE - _ZN40_INTERNAL_99e68126_4_k_cu_5bd645ba_338014cuda3std3__45__cpo6cbeginE)
_ZN40_INTERNAL_99e68126_4_k_cu_5bd645ba_338014cuda3std3__45__cpo6cbeginE:
	.zero		1
	.type		_ZN40_INTERNAL_99e68126_4_k_cu_5bd645ba_338014cuda3std3__48in_placeE,@object
	.size		_ZN40_INTERNAL_99e68126_4_k_cu_5bd645ba_338014cuda3std3__48in_placeE,(_ZN40_INTERNAL_99e68126_4_k_cu_5bd645ba_338014cuda3std6ranges3__45__cpo9iter_moveE - _ZN40_INTERNAL_99e68126_4_k_cu_5bd645ba_338014cuda3std3__48in_placeE)
_ZN40_INTERNAL_99e68126_4_k_cu_5bd645ba_338014cuda3std3__48in_placeE:
	.zero		1
	.type		_ZN40_INTERNAL_99e68126_4_k_cu_5bd645ba_338014cuda3std6ranges3__45__cpo9iter_moveE,@object
	.size		_ZN40_INTERNAL_99e68126_4_k_cu_5bd645ba_338014cuda3std6ranges3__45__cpo9iter_moveE,(_ZN40_INTERNAL_99e68126_4_k_cu_5bd645ba_338014cuda3std3__45__cpo5beginE - _ZN40_INTERNAL_99e68126_4_k_cu_5bd645ba_338014cuda3std6ranges3__45__cpo9iter_moveE)
_ZN40_INTERNAL_99e68126_4_k_cu_5bd645ba_338014cuda3std6ranges3__45__cpo9iter_moveE:
	.zero		1
	.type		_ZN40_INTERNAL_99e68126_4_k_cu_5bd645ba_338014cuda3std3__45__cpo5beginE,@object
	.size		_ZN40_INTERNAL_99e68126_4_k_cu_5bd645ba_338014cuda3std3__45__cpo5beginE,(_ZN40_INTERNAL_99e68126_4_k_cu_5bd645ba_338014cuda3std3__442_GLOBAL__N__99e68126_4_k_cu_5bd645ba_338016ignoreE - _ZN40_INTERNAL_99e68126_4_k_cu_5bd645ba_338014cuda3std3__45__cpo5beginE)
_ZN40_INTERNAL_99e68126_4_k_cu_5bd645ba_338014cuda3std3__45__cpo5beginE:
	.zero		1
	.type		_ZN40_INTERNAL_99e68126_4_k_cu_5bd645ba_338014cuda3std3__442_GLOBAL__N__99e68126_4_k_cu_5bd645ba_338016ignoreE,@object
	.size		_ZN40_INTERNAL_99e68126_4_k_cu_5bd645ba_338014cuda3std3__442_GLOBAL__N__99e68126_4_k_cu_5bd645ba_338016ignoreE,(_ZN40_INTERNAL_99e68126_4_k_cu_5bd645ba_338014cute7productE - _ZN40_INTERNAL_99e68126_4_k_cu_5bd645ba_338014cuda3std3__442_GLOBAL__N__99e68126_4_k_cu_5bd645ba_338016ignoreE)
_ZN40_INTERNAL_99e68126_4_k_cu_5bd645ba_338014cuda3std3__442_GLOBAL__N__99e68126_4_k_cu_5bd645ba_338016ignoreE:
	.zero		1
	.type		_ZN40_INTERNAL_99e68126_4_k_cu_5bd645ba_338014cute7productE,@object
	.size		_ZN40_INTERNAL_99e68126_4_k_cu_5bd645ba_338014cute7productE,(_ZN40_INTERNAL_99e68126_4_k_cu_5bd645ba_338014cuda3std3__45__cpo3endE - _ZN40_INTERNAL_99e68126_4_k_cu_5bd645ba_338014cute7productE)
_ZN40_INTERNAL_99e68126_4_k_cu_5bd645ba_338014cute7productE:
	.zero		1
	.type		_ZN40_INTERNAL_99e68126_4_k_cu_5bd645ba_338014cuda3std3__45__cpo3endE,@object
	.size		_ZN40_INTERNAL_99e68126_4_k_cu_5bd645ba_338014cuda3std3__45__cpo3endE,(_ZN40_INTERNAL_99e68126_4_k_cu_5bd645ba_338014cuda3std3__419piecewise_constructE - _ZN40_INTERNAL_99e68126_4_k_cu_5bd645ba_338014cuda3std3__45__cpo3endE)
_ZN40_INTERNAL_99e68126_4_k_cu_5bd645ba_338014cuda3std3__45__cpo3endE:
	.zero		1
	.type		_ZN40_INTERNAL_99e68126_4_k_cu_5bd645ba_338014cuda3std3__419piecewise_constructE,@object
	.size		_ZN40_INTERNAL_99e68126_4_k_cu_5bd645ba_338014cuda3std3__419piecewise_constructE,(_ZN40_INTERNAL_99e68126_4_k_cu_5bd645ba_338014cuda3std3__45__cpo4cendE - _ZN40_INTERNAL_99e68126_4_k_cu_5bd645ba_338014cuda3std3__419piecewise_constructE)
_ZN40_INTERNAL_99e68126_4_k_cu_5bd645ba_338014cuda3std3__419piecewise_constructE:
	.zero		1
	.type		_ZN40_INTERNAL_99e68126_4_k_cu_5bd645ba_338014cuda3std3__45__cpo4cendE,@object
	.size		_ZN40_INTERNAL_99e68126_4_k_cu_5bd645ba_338014cuda3std3__45__cpo4cendE,(_ZN40_INTERNAL_99e68126_4_k_cu_5bd645ba_338014cuda3std6ranges3__45__cpo4swapE - _ZN40_INTERNAL_99e68126_4_k_cu_5bd645ba_338014cuda3std3__45__cpo4cendE)
_ZN40_INTERNAL_99e68126_4_k_cu_5bd645ba_338014cuda3std3__45__cpo4cendE:
	.zero		1
	.type		_ZN40_INTERNAL_99e68126_4_k_cu_5bd645ba_338014cuda3std6ranges3__45__cpo4swapE,@object
	.size		_ZN40_INTERNAL_99e68126_4_k_cu_5bd645ba_338014cuda3std6ranges3__45__cpo4swapE,(.L_10 - _ZN40_INTERNAL_99e68126_4_k_cu_5bd645ba_338014cuda3std6ranges3__45__cpo4swapE)
_ZN40_INTERNAL_99e68126_4_k_cu_5bd645ba_338014cuda3std6ranges3__45__cpo4swapE:
	.zero		1
.L_10:


//--------------------- .nv.constant0._ZN7cutlass13device_kernelINS_4gemm6kernel13GemmUniversalIN4cute5tupleIJiiiiEEENS1_10collective13CollectiveMmaINS1_35MainloopSm100TmaUmmaWarpSpecializedILi6ELi2ELi4ENS5_IJNS4_1CILi1EEESB_SB_EEEEENS5_IJNSA_ILi128EEESE_NSA_ILi64EEEEEENS_10bfloat16_tENS5_IJlSB_lEEESH_NS5_IJSB_llEEENS4_8TiledMMAINS4_8MMA_AtomIJNS4_20SM100_MMA_F16BF16_SSISH_SH_fLi128ELi128ELNS4_4UMMA5MajorE0ELSO_1ELNSN_7ScaleInE0ELSP_0EEEEEENS4_6LayoutISC_NS5_IJNSA_ILi0EEEST_ST_EEEEENS5_IJNS4_10UnderscoreESW_SW_EEEEENS4_13SM90_TMA_LOADENS4_14ComposedLayoutINS4_7SwizzleILi3ELi4ELi3EEENS4_18smem_ptr_flag_bitsILi16EEENSS_INS5_IJNSA_ILi8EEESF_EEENS5_IJSF_SB_EEEEEEEvNS4_8identityESZ_NS10_IS12_S14_NSS_INS5_IJSF_S15_EEENS5_IJSB_SF_EEEEEEEvS1A_EENS_8epilogue10collective18CollectiveEpilogueINS1G_23Sm100TmaWarpSpecializedILi4ELi2ELi32ELb1ELb0EEEJSG_NS5_IJNSS_ISE_SB_EENSS_INSA_ILi32EEESB_EEEEESH_SI_SH_SI_NS1G_6fusion15FusionCallbacksIS1K_NS1P_17LinearCombinationISH_fSH_fLNS_15FloatRoundStyleE2EEESG_S1O_JEEENS4_5SM1004TMEM4LOAD26SM100_TMEM_LOAD_32dp32b32xESZ_NS10_INS11_ILi2ELi4ELi3EEES14_NSS_INS5_IJS15_S1M_EEENS5_IJS1M_SB_EEEEEEENS4_39AutoVectorizingCopyWithAssumedAlignmentILi128EEENS4_14SM90_TMA_STOREES23_S25_S25_EEEvvEEEEvNT_6ParamsE --------------------------
	.section	.nv.constant0._ZN7cutlass13device_kernelINS_4gemm6kernel13GemmUniversalIN4cute5tupleIJiiiiEEENS1_10collective13CollectiveMmaINS1_35MainloopSm100TmaUmmaWarpSpecializedILi6ELi2ELi4ENS5_IJNS4_1CILi1EEESB_SB_EEEEENS5_IJNSA_ILi128EEESE_NSA_ILi64EEEEEENS_10bfloat16_tENS5_IJlSB_lEEESH_NS5_IJSB_llEEENS4_8TiledMMAINS4_8MMA_AtomIJNS4_20SM100_MMA_F16BF16_SSISH_SH_fLi128ELi128ELNS4_4UMMA5MajorE0ELSO_1ELNSN_7ScaleInE0ELSP_0EEEEEENS4_6LayoutISC_NS5_IJNSA_ILi0EEEST_ST_EEEEENS5_IJNS4_10UnderscoreESW_SW_EEEEENS4_13SM90_TMA_LOADENS4_14ComposedLayoutINS4_7SwizzleILi3ELi4ELi3EEENS4_18smem_ptr_flag_bitsILi16EEENSS_INS5_IJNSA_ILi8EEESF_EEENS5_IJSF_SB_EEEEEEEvNS4_8identityESZ_NS10_IS12_S14_NSS_INS5_IJSF_S15_EEENS5_IJSB_SF_EEEEEEEvS1A_EENS_8epilogue10collective18CollectiveEpilogueINS1G_23Sm100TmaWarpSpecializedILi4ELi2ELi32ELb1ELb0EEEJSG_NS5_IJNSS_ISE_SB_EENSS_INSA_ILi32EEESB_EEEEESH_SI_SH_SI_NS1G_6fusion15FusionCallbacksIS1K_NS1P_17LinearCombinationISH_fSH_fLNS_15FloatRoundStyleE2EEESG_S1O_JEEENS4_5SM1004TMEM4LOAD26SM100_TMEM_LOAD_32dp32b32xESZ_NS10_INS11_ILi2ELi4ELi3EEES14_NSS_INS5_IJS15_S1M_EEENS5_IJS1M_SB_EEEEEEENS4_39AutoVectorizingCopyWithAssumedAlignmentILi128EEENS4_14SM90_TMA_STOREES23_S25_S25_EEEvvEEEEvNT_6ParamsE,"a",@progbits
	.sectionflags	@""
	.align	4
.nv.constant0._ZN7cutlass13device_kernelINS_4gemm6kernel13GemmUniversalIN4cute5tupleIJiiiiEEENS1_10collective13CollectiveMmaINS1_35MainloopSm100TmaUmmaWarpSpecializedILi6ELi2ELi4ENS5_IJNS4_1CILi1EEESB_SB_EEEEENS5_IJNSA_ILi128EEESE_NSA_ILi64EEEEEENS_10bfloat16_tENS5_IJlSB_lEEESH_NS5_IJSB_llEEENS4_8TiledMMAINS4_8MMA_AtomIJNS4_20SM100_MMA_F16BF16_SSISH_SH_fLi128ELi128ELNS4_4UMMA5MajorE0ELSO_1ELNSN_7ScaleInE0ELSP_0EEEEEENS4_6LayoutISC_NS5_IJNSA_ILi0EEEST_ST_EEEEENS5_IJNS4_10UnderscoreESW_SW_EEEEENS4_13SM90_TMA_LOADENS4_14ComposedLayoutINS4_7SwizzleILi3ELi4ELi3EEENS4_18smem_ptr_flag_bitsILi16EEENSS_INS5_IJNSA_ILi8EEESF_EEENS5_IJSF_SB_EEEEEEEvNS4_8identityESZ_NS10_IS12_S14_NSS_INS5_IJSF_S15_EEENS5_IJSB_SF_EEEEEEEvS1A_EENS_8epilogue10collective18CollectiveEpilogueINS1G_23Sm100TmaWarpSpecializedILi4ELi2ELi32ELb1ELb0EEEJSG_NS5_IJNSS_ISE_SB_EENSS_INSA_ILi32EEESB_EEEEESH_SI_SH_SI_NS1G_6fusion15FusionCallbacksIS1K_NS1P_17LinearCombinationISH_fSH_fLNS_15FloatRoundStyleE2EEESG_S1O_JEEENS4_5SM1004TMEM4LOAD26SM100_TMEM_LOAD_32dp32b32xESZ_NS10_INS11_ILi2ELi4ELi3EEES14_NSS_INS5_IJS15_S1M_EEENS5_IJS1M_SB_EEEEEEENS4_39AutoVectorizingCopyWithAssumedAlignmentILi128EEENS4_14SM90_TMA_STOREES23_S25_S25_EEEvvEEEEvNT_6ParamsE:
	.zero		2944


//--------------------- SYMBOLS --------------------------

	.type		.nv.reservedSmem.offset0,@object
	.size		.nv.reservedSmem.offset0,0x4
	.type		.nv.reservedSmem.cap,@object
	.size		.nv.reservedSmem.cap,0x4
	.type		__assertfail,@function
